//
// Generated by NVIDIA NVVM Compiler
//
// Compiler Build ID: CL-36424714
// Cuda compilation tools, release 13.0, V13.0.88
// Based on NVVM 20.0.0
//

.version 9.0
.target sm_100
.address_size 64

	// .globl	_Z13vectorSet_kerPfif

.visible .entry _Z13vectorSet_kerPfif(
	.param .u64 .ptr .align 1 _Z13vectorSet_kerPfif_param_0,
	.param .u32 _Z13vectorSet_kerPfif_param_1,
	.param .f32 _Z13vectorSet_kerPfif_param_2
)
{
	.reg .pred 	%p<2>;
	.reg .b32 	%r<6>;
	.reg .b32 	%f<2>;
	.reg .b64 	%rd<5>;

	ld.param.u64 	%rd1, [_Z13vectorSet_kerPfif_param_0];
	ld.param.u32 	%r2, [_Z13vectorSet_kerPfif_param_1];
	ld.param.f32 	%f1, [_Z13vectorSet_kerPfif_param_2];
	mov.u32 	%r3, %ctaid.x;
	mov.u32 	%r4, %ntid.x;
	mov.u32 	%r5, %tid.x;
	mad.lo.s32 	%r1, %r3, %r4, %r5;
	setp.ge.s32 	%p1, %r1, %r2;
	@%p1 bra 	$L__BB0_2;
	cvta.to.global.u64 	%rd2, %rd1;
	mul.wide.s32 	%rd3, %r1, 4;
	add.s64 	%rd4, %rd2, %rd3;
	st.global.f32 	[%rd4], %f1;
$L__BB0_2:
	ret;

}
	// .globl	_Z20vectorAddSclSelf_kerPfif
.visible .entry _Z20vectorAddSclSelf_kerPfif(
	.param .u64 .ptr .align 1 _Z20vectorAddSclSelf_kerPfif_param_0,
	.param .u32 _Z20vectorAddSclSelf_kerPfif_param_1,
	.param .f32 _Z20vectorAddSclSelf_kerPfif_param_2
)
{
	.reg .pred 	%p<2>;
	.reg .b32 	%r<6>;
	.reg .b32 	%f<4>;
	.reg .b64 	%rd<5>;

	ld.param.u64 	%rd1, [_Z20vectorAddSclSelf_kerPfif_param_0];
	ld.param.u32 	%r2, [_Z20vectorAddSclSelf_kerPfif_param_1];
	ld.param.f32 	%f1, [_Z20vectorAddSclSelf_kerPfif_param_2];
	mov.u32 	%r3, %ctaid.x;
	mov.u32 	%r4, %ntid.x;
	mov.u32 	%r5, %tid.x;
	mad.lo.s32 	%r1, %r3, %r4, %r5;
	setp.ge.s32 	%p1, %r1, %r2;
	@%p1 bra 	$L__BB1_2;
	cvta.to.global.u64 	%rd2, %rd1;
	mul.wide.s32 	%rd3, %r1, 4;
	add.s64 	%rd4, %rd2, %rd3;
	ld.global.f32 	%f2, [%rd4];
	add.f32 	%f3, %f1, %f2;
	st.global.f32 	[%rd4], %f3;
$L__BB1_2:
	ret;

}
	// .globl	_Z19vectorScaleSelf_kerPfif
.visible .entry _Z19vectorScaleSelf_kerPfif(
	.param .u64 .ptr .align 1 _Z19vectorScaleSelf_kerPfif_param_0,
	.param .u32 _Z19vectorScaleSelf_kerPfif_param_1,
	.param .f32 _Z19vectorScaleSelf_kerPfif_param_2
)
{
	.reg .pred 	%p<2>;
	.reg .b32 	%r<6>;
	.reg .b32 	%f<4>;
	.reg .b64 	%rd<5>;

	ld.param.u64 	%rd1, [_Z19vectorScaleSelf_kerPfif_param_0];
	ld.param.u32 	%r2, [_Z19vectorScaleSelf_kerPfif_param_1];
	ld.param.f32 	%f1, [_Z19vectorScaleSelf_kerPfif_param_2];
	mov.u32 	%r3, %ctaid.x;
	mov.u32 	%r4, %ntid.x;
	mov.u32 	%r5, %tid.x;
	mad.lo.s32 	%r1, %r3, %r4, %r5;
	setp.ge.s32 	%p1, %r1, %r2;
	@%p1 bra 	$L__BB2_2;
	cvta.to.global.u64 	%rd2, %rd1;
	mul.wide.s32 	%rd3, %r1, 4;
	add.s64 	%rd4, %rd2, %rd3;
	ld.global.f32 	%f2, [%rd4];
	mul.f32 	%f3, %f1, %f2;
	st.global.f32 	[%rd4], %f3;
$L__BB2_2:
	ret;

}
	// .globl	_Z13vectorAdd_kerPfS_S_i
.visible .entry _Z13vectorAdd_kerPfS_S_i(
	.param .u64 .ptr .align 1 _Z13vectorAdd_kerPfS_S_i_param_0,
	.param .u64 .ptr .align 1 _Z13vectorAdd_kerPfS_S_i_param_1,
	.param .u64 .ptr .align 1 _Z13vectorAdd_kerPfS_S_i_param_2,
	.param .u32 _Z13vectorAdd_kerPfS_S_i_param_3
)
{
	.reg .pred 	%p<2>;
	.reg .b32 	%r<6>;
	.reg .b32 	%f<4>;
	.reg .b64 	%rd<11>;

	ld.param.u64 	%rd1, [_Z13vectorAdd_kerPfS_S_i_param_0];
	ld.param.u64 	%rd2, [_Z13vectorAdd_kerPfS_S_i_param_1];
	ld.param.u64 	%rd3, [_Z13vectorAdd_kerPfS_S_i_param_2];
	ld.param.u32 	%r2, [_Z13vectorAdd_kerPfS_S_i_param_3];
	mov.u32 	%r3, %ctaid.x;
	mov.u32 	%r4, %ntid.x;
	mov.u32 	%r5, %tid.x;
	mad.lo.s32 	%r1, %r3, %r4, %r5;
	setp.ge.s32 	%p1, %r1, %r2;
	@%p1 bra 	$L__BB3_2;
	cvta.to.global.u64 	%rd4, %rd1;
	cvta.to.global.u64 	%rd5, %rd2;
	cvta.to.global.u64 	%rd6, %rd3;
	mul.wide.s32 	%rd7, %r1, 4;
	add.s64 	%rd8, %rd4, %rd7;
	ld.global.f32 	%f1, [%rd8];
	add.s64 	%rd9, %rd5, %rd7;
	ld.global.f32 	%f2, [%rd9];
	add.f32 	%f3, %f1, %f2;
	add.s64 	%rd10, %rd6, %rd7;
	st.global.f32 	[%rd10], %f3;
$L__BB3_2:
	ret;

}
	// .globl	_Z13vectorSub_kerPfS_S_i
.visible .entry _Z13vectorSub_kerPfS_S_i(
	.param .u64 .ptr .align 1 _Z13vectorSub_kerPfS_S_i_param_0,
	.param .u64 .ptr .align 1 _Z13vectorSub_kerPfS_S_i_param_1,
	.param .u64 .ptr .align 1 _Z13vectorSub_kerPfS_S_i_param_2,
	.param .u32 _Z13vectorSub_kerPfS_S_i_param_3
)
{
	.reg .pred 	%p<2>;
	.reg .b32 	%r<6>;
	.reg .b32 	%f<4>;
	.reg .b64 	%rd<11>;

	ld.param.u64 	%rd1, [_Z13vectorSub_kerPfS_S_i_param_0];
	ld.param.u64 	%rd2, [_Z13vectorSub_kerPfS_S_i_param_1];
	ld.param.u64 	%rd3, [_Z13vectorSub_kerPfS_S_i_param_2];
	ld.param.u32 	%r2, [_Z13vectorSub_kerPfS_S_i_param_3];
	mov.u32 	%r3, %ctaid.x;
	mov.u32 	%r4, %ntid.x;
	mov.u32 	%r5, %tid.x;
	mad.lo.s32 	%r1, %r3, %r4, %r5;
	setp.ge.s32 	%p1, %r1, %r2;
	@%p1 bra 	$L__BB4_2;
	cvta.to.global.u64 	%rd4, %rd1;
	cvta.to.global.u64 	%rd5, %rd2;
	cvta.to.global.u64 	%rd6, %rd3;
	mul.wide.s32 	%rd7, %r1, 4;
	add.s64 	%rd8, %rd4, %rd7;
	ld.global.f32 	%f1, [%rd8];
	add.s64 	%rd9, %rd5, %rd7;
	ld.global.f32 	%f2, [%rd9];
	sub.f32 	%f3, %f1, %f2;
	add.s64 	%rd10, %rd6, %rd7;
	st.global.f32 	[%rd10], %f3;
$L__BB4_2:
	ret;

}
	// .globl	_Z15vectorPMult_kerPfS_S_i
.visible .entry _Z15vectorPMult_kerPfS_S_i(
	.param .u64 .ptr .align 1 _Z15vectorPMult_kerPfS_S_i_param_0,
	.param .u64 .ptr .align 1 _Z15vectorPMult_kerPfS_S_i_param_1,
	.param .u64 .ptr .align 1 _Z15vectorPMult_kerPfS_S_i_param_2,
	.param .u32 _Z15vectorPMult_kerPfS_S_i_param_3
)
{
	.reg .pred 	%p<2>;
	.reg .b32 	%r<6>;
	.reg .b32 	%f<4>;
	.reg .b64 	%rd<11>;

	ld.param.u64 	%rd1, [_Z15vectorPMult_kerPfS_S_i_param_0];
	ld.param.u64 	%rd2, [_Z15vectorPMult_kerPfS_S_i_param_1];
	ld.param.u64 	%rd3, [_Z15vectorPMult_kerPfS_S_i_param_2];
	ld.param.u32 	%r2, [_Z15vectorPMult_kerPfS_S_i_param_3];
	mov.u32 	%r3, %ctaid.x;
	mov.u32 	%r4, %ntid.x;
	mov.u32 	%r5, %tid.x;
	mad.lo.s32 	%r1, %r3, %r4, %r5;
	setp.ge.s32 	%p1, %r1, %r2;
	@%p1 bra 	$L__BB5_2;
	cvta.to.global.u64 	%rd4, %rd1;
	cvta.to.global.u64 	%rd5, %rd2;
	cvta.to.global.u64 	%rd6, %rd3;
	mul.wide.s32 	%rd7, %r1, 4;
	add.s64 	%rd8, %rd4, %rd7;
	ld.global.f32 	%f1, [%rd8];
	add.s64 	%rd9, %rd5, %rd7;
	ld.global.f32 	%f2, [%rd9];
	mul.f32 	%f3, %f1, %f2;
	add.s64 	%rd10, %rd6, %rd7;
	st.global.f32 	[%rd10], %f3;
$L__BB5_2:
	ret;

}
	// .globl	_Z20vectorAddThenScl_kerPfS_iff
.visible .entry _Z20vectorAddThenScl_kerPfS_iff(
	.param .u64 .ptr .align 1 _Z20vectorAddThenScl_kerPfS_iff_param_0,
	.param .u64 .ptr .align 1 _Z20vectorAddThenScl_kerPfS_iff_param_1,
	.param .u32 _Z20vectorAddThenScl_kerPfS_iff_param_2,
	.param .f32 _Z20vectorAddThenScl_kerPfS_iff_param_3,
	.param .f32 _Z20vectorAddThenScl_kerPfS_iff_param_4
)
{
	.reg .pred 	%p<2>;
	.reg .b32 	%r<6>;
	.reg .b32 	%f<6>;
	.reg .b64 	%rd<8>;

	ld.param.u64 	%rd1, [_Z20vectorAddThenScl_kerPfS_iff_param_0];
	ld.param.u64 	%rd2, [_Z20vectorAddThenScl_kerPfS_iff_param_1];
	ld.param.u32 	%r2, [_Z20vectorAddThenScl_kerPfS_iff_param_2];
	ld.param.f32 	%f1, [_Z20vectorAddThenScl_kerPfS_iff_param_3];
	ld.param.f32 	%f2, [_Z20vectorAddThenScl_kerPfS_iff_param_4];
	mov.u32 	%r3, %ctaid.x;
	mov.u32 	%r4, %ntid.x;
	mov.u32 	%r5, %tid.x;
	mad.lo.s32 	%r1, %r3, %r4, %r5;
	setp.ge.s32 	%p1, %r1, %r2;
	@%p1 bra 	$L__BB6_2;
	cvta.to.global.u64 	%rd3, %rd1;
	cvta.to.global.u64 	%rd4, %rd2;
	mul.wide.s32 	%rd5, %r1, 4;
	add.s64 	%rd6, %rd3, %rd5;
	ld.global.f32 	%f3, [%rd6];
	add.f32 	%f4, %f1, %f3;
	mul.f32 	%f5, %f2, %f4;
	add.s64 	%rd7, %rd4, %rd5;
	st.global.f32 	[%rd7], %f5;
$L__BB6_2:
	ret;

}
	// .globl	_Z17vectorSigmoid_kerPfS_i
.visible .entry _Z17vectorSigmoid_kerPfS_i(
	.param .u64 .ptr .align 1 _Z17vectorSigmoid_kerPfS_i_param_0,
	.param .u64 .ptr .align 1 _Z17vectorSigmoid_kerPfS_i_param_1,
	.param .u32 _Z17vectorSigmoid_kerPfS_i_param_2
)
{
	.reg .pred 	%p<3>;
	.reg .b32 	%r<6>;
	.reg .b32 	%f<5>;
	.reg .b64 	%rd<8>;
	.reg .b64 	%fd<8>;

	ld.param.u64 	%rd1, [_Z17vectorSigmoid_kerPfS_i_param_0];
	ld.param.u64 	%rd2, [_Z17vectorSigmoid_kerPfS_i_param_1];
	ld.param.u32 	%r2, [_Z17vectorSigmoid_kerPfS_i_param_2];
	mov.u32 	%r3, %ctaid.x;
	mov.u32 	%r4, %ntid.x;
	mov.u32 	%r5, %tid.x;
	mad.lo.s32 	%r1, %r3, %r4, %r5;
	setp.ge.s32 	%p1, %r1, %r2;
	@%p1 bra 	$L__BB7_2;
	cvta.to.global.u64 	%rd3, %rd1;
	cvta.to.global.u64 	%rd4, %rd2;
	mul.wide.s32 	%rd5, %r1, 4;
	add.s64 	%rd6, %rd3, %rd5;
	ld.global.f32 	%f1, [%rd6];
	cvt.f64.f32 	%fd1, %f1;
	mul.f64 	%fd2, %fd1, 0d3FE0000000000000;
	setp.lt.f32 	%p2, %f1, 0f00000000;
	neg.f32 	%f2, %f1;
	selp.f32 	%f3, %f2, %f1, %p2;
	cvt.f64.f32 	%fd3, %f3;
	add.f64 	%fd4, %fd3, 0d3FF0000000000000;
	div.rn.f64 	%fd5, %fd2, %fd4;
	mov.f64 	%fd6, 0d3FE0000000000000;
	sub.f64 	%fd7, %fd6, %fd5;
	cvt.rn.f32.f64 	%f4, %fd7;
	add.s64 	%rd7, %rd4, %rd5;
	st.global.f32 	[%rd7], %f4;
$L__BB7_2:
	ret;

}
	// .globl	_Z22vectorSigmoidDeriv_kerPfS_i
.visible .entry _Z22vectorSigmoidDeriv_kerPfS_i(
	.param .u64 .ptr .align 1 _Z22vectorSigmoidDeriv_kerPfS_i_param_0,
	.param .u64 .ptr .align 1 _Z22vectorSigmoidDeriv_kerPfS_i_param_1,
	.param .u32 _Z22vectorSigmoidDeriv_kerPfS_i_param_2
)
{
	.reg .pred 	%p<3>;
	.reg .b32 	%r<6>;
	.reg .b32 	%f<8>;
	.reg .b64 	%rd<8>;

	ld.param.u64 	%rd1, [_Z22vectorSigmoidDeriv_kerPfS_i_param_0];
	ld.param.u64 	%rd2, [_Z22vectorSigmoidDeriv_kerPfS_i_param_1];
	ld.param.u32 	%r2, [_Z22vectorSigmoidDeriv_kerPfS_i_param_2];
	mov.u32 	%r3, %ctaid.x;
	mov.u32 	%r4, %ntid.x;
	mov.u32 	%r5, %tid.x;
	mad.lo.s32 	%r1, %r3, %r4, %r5;
	setp.ge.s32 	%p1, %r1, %r2;
	@%p1 bra 	$L__BB8_2;
	cvta.to.global.u64 	%rd3, %rd1;
	cvta.to.global.u64 	%rd4, %rd2;
	mul.wide.s32 	%rd5, %r1, 4;
	add.s64 	%rd6, %rd3, %rd5;
	ld.global.f32 	%f1, [%rd6];
	setp.lt.f32 	%p2, %f1, 0f00000000;
	neg.f32 	%f2, %f1;
	selp.f32 	%f3, %f2, %f1, %p2;
	add.f32 	%f4, %f3, 0f3F800000;
	mul.f32 	%f5, %f4, %f4;
	mov.f32 	%f6, 0fBF000000;
	div.rn.f32 	%f7, %f6, %f5;
	add.s64 	%rd7, %rd4, %rd5;
	st.global.f32 	[%rd7], %f7;
$L__BB8_2:
	ret;

}


// ===== COMPILED SASS (sm_100) =====

	.target	sm_100

	.elftype	@"ET_EXEC"


//--------------------- .note.nv.tkinfo           --------------------------
	.section	.note.nv.tkinfo,"",@"SHT_NOTE"
	.sectionflags	@"SHF_NOTE_NV_TKINFO"
	.tkinfo
        /*0018*/ 	.word	0x00000002
        /*0030*/ 	.string	""
        /*0030*/ 	.string	"ptxas"
        /*0030*/ 	.string	"Cuda compilation tools, release 13.0, V13.0.88"
        /*0030*/ 	.string	"Build cuda_13.0.r13.0/compiler.36424714_0"
        /*0030*/ 	.string	"-arch sm_100 -m 64 "



//--------------------- .note.nv.cuinfo           --------------------------
	.section	.note.nv.cuinfo,"",@"SHT_NOTE"
	.sectionflags	@"SHF_NOTE_NV_CUINFO"
        /*0018*/ 	.short	0x0002
        /*001a*/ 	.short	0x0064
        /*001c*/ 	.short	0x0082
	.zero		2


//--------------------- .nv.info                  --------------------------
	.section	.nv.info,"",@"SHT_CUDA_INFO"
	.align	4


	//----- nvinfo : EIATTR_REGCOUNT
	.align		4
        /*0000*/ 	.byte	0x04, 0x2f
        /*0002*/ 	.short	(.L_1 - .L_0)
	.align		4
.L_0:
        /*0004*/ 	.word	index@(_Z13vectorSet_kerPfif)
        /*0008*/ 	.word	0x0000000a


	//----- nvinfo : EIATTR_FRAME_SIZE
	.align		4
.L_1:
        /*000c*/ 	.byte	0x04, 0x11
        /*000e*/ 	.short	(.L_3 - .L_2)
	.align		4
.L_2:
        /*0010*/ 	.word	index@(_Z13vectorSet_kerPfif)
        /*0014*/ 	.word	0x00000000


	//----- nvinfo : EIATTR_REGCOUNT
	.align		4
.L_3:
        /*0018*/ 	.byte	0x04, 0x2f
        /*001a*/ 	.short	(.L_5 - .L_4)
	.align		4
.L_4:
        /*001c*/ 	.word	index@(_Z20vectorAddSclSelf_kerPfif)
        /*0020*/ 	.word	0x00000008


	//----- nvinfo : EIATTR_FRAME_SIZE
	.align		4
.L_5:
        /*0024*/ 	.byte	0x04, 0x11
        /*0026*/ 	.short	(.L_7 - .L_6)
	.align		4
.L_6:
        /*0028*/ 	.word	index@(_Z20vectorAddSclSelf_kerPfif)
        /*002c*/ 	.word	0x00000000


	//----- nvinfo : EIATTR_REGCOUNT
	.align		4
.L_7:
        /*0030*/ 	.byte	0x04, 0x2f
        /*0032*/ 	.short	(.L_9 - .L_8)
	.align		4
.L_8:
        /*0034*/ 	.word	index@(_Z19vectorScaleSelf_kerPfif)
        /*0038*/ 	.word	0x00000008


	//----- nvinfo : EIATTR_FRAME_SIZE
	.align		4
.L_9:
        /*003c*/ 	.byte	0x04, 0x11
        /*003e*/ 	.short	(.L_11 - .L_10)
	.align		4
.L_10:
        /*0040*/ 	.word	index@(_Z19vectorScaleSelf_kerPfif)
        /*0044*/ 	.word	0x00000000


	//----- nvinfo : EIATTR_REGCOUNT
	.align		4
.L_11:
        /*0048*/ 	.byte	0x04, 0x2f
        /*004a*/ 	.short	(.L_13 - .L_12)
	.align		4
.L_12:
        /*004c*/ 	.word	index@(_Z13vectorAdd_kerPfS_S_i)
        /*0050*/ 	.word	0x0000000c


	//----- nvinfo : EIATTR_FRAME_SIZE
	.align		4
.L_13:
        /*0054*/ 	.byte	0x04, 0x11
        /*0056*/ 	.short	(.L_15 - .L_14)
	.align		4
.L_14:
        /*0058*/ 	.word	index@(_Z13vectorAdd_kerPfS_S_i)
        /*005c*/ 	.word	0x00000000


	//----- nvinfo : EIATTR_REGCOUNT
	.align		4
.L_15:
        /*0060*/ 	.byte	0x04, 0x2f
        /*0062*/ 	.short	(.L_17 - .L_16)
	.align		4
.L_16:
        /*0064*/ 	.word	index@(_Z13vectorSub_kerPfS_S_i)
        /*0068*/ 	.word	0x0000000c


	//----- nvinfo : EIATTR_FRAME_SIZE
	.align		4
.L_17:
        /*006c*/ 	.byte	0x04, 0x11
        /*006e*/ 	.short	(.L_19 - .L_18)
	.align		4
.L_18:
        /*0070*/ 	.word	index@(_Z13vectorSub_kerPfS_S_i)
        /*0074*/ 	.word	0x00000000


	//----- nvinfo : EIATTR_REGCOUNT
	.align		4
.L_19:
        /*0078*/ 	.byte	0x04, 0x2f
        /*007a*/ 	.short	(.L_21 - .L_20)
	.align		4
.L_20:
        /*007c*/ 	.word	index@(_Z15vectorPMult_kerPfS_S_i)
        /*0080*/ 	.word	0x0000000c


	//----- nvinfo : EIATTR_FRAME_SIZE
	.align		4
.L_21:
        /*0084*/ 	.byte	0x04, 0x11
        /*0086*/ 	.short	(.L_23 - .L_22)
	.align		4
.L_22:
        /*0088*/ 	.word	index@(_Z15vectorPMult_kerPfS_S_i)
        /*008c*/ 	.word	0x00000000


	//----- nvinfo : EIATTR_REGCOUNT
	.align		4
.L_23:
        /*0090*/ 	.byte	0x04, 0x2f
        /*0092*/ 	.short	(.L_25 - .L_24)
	.align		4
.L_24:
        /*0094*/ 	.word	index@(_Z20vectorAddThenScl_kerPfS_iff)
        /*0098*/ 	.word	0x0000000a


	//----- nvinfo : EIATTR_FRAME_SIZE
	.align		4
.L_25:
        /*009c*/ 	.byte	0x04, 0x11
        /*009e*/ 	.short	(.L_27 - .L_26)
	.align		4
.L_26:
        /*00a0*/ 	.word	index@(_Z20vectorAddThenScl_kerPfS_iff)
        /*00a4*/ 	.word	0x00000000


	//----- nvinfo : EIATTR_REGCOUNT
	.align		4
.L_27:
        /*00a8*/ 	.byte	0x04, 0x2f
        /*00aa*/ 	.short	(.L_29 - .L_28)
	.align		4
.L_28:
        /*00ac*/ 	.word	index@(_Z17vectorSigmoid_kerPfS_i)
        /*00b0*/ 	.word	0x00000019


	//----- nvinfo : EIATTR_FRAME_SIZE
	.align		4
.L_29:
        /*00b4*/ 	.byte	0x04, 0x11
        /*00b6*/ 	.short	(.L_31 - .L_30)
	.align		4
.L_30:
        /*00b8*/ 	.word	index@($__internal_1_$__cuda_sm20_div_rn_f64_full)
        /*00bc*/ 	.word	0x00000000


	//----- nvinfo : EIATTR_FRAME_SIZE
	.align		4
.L_31:
        /*00c0*/ 	.byte	0x04, 0x11
        /*00c2*/ 	.short	(.L_33 - .L_32)
	.align		4
.L_32:
        /*00c4*/ 	.word	index@(_Z17vectorSigmoid_kerPfS_i)
        /*00c8*/ 	.word	0x00000000


	//----- nvinfo : EIATTR_REGCOUNT
	.align		4
.L_33:
        /*00cc*/ 	.byte	0x04, 0x2f
        /*00ce*/ 	.short	(.L_35 - .L_34)
	.align		4
.L_34:
        /*00d0*/ 	.word	index@(_Z22vectorSigmoidDeriv_kerPfS_i)
        /*00d4*/ 	.word	0x0000000d


	//----- nvinfo : EIATTR_FRAME_SIZE
	.align		4
.L_35:
        /*00d8*/ 	.byte	0x04, 0x11
        /*00da*/ 	.short	(.L_37 - .L_36)
	.align		4
.L_36:
        /*00dc*/ 	.word	index@($__internal_0_$__cuda_sm3x_div_rn_noftz_f32_slowpath)
        /*00e0*/ 	.word	0x00000000


	//----- nvinfo : EIATTR_FRAME_SIZE
	.align		4
.L_37:
        /*00e4*/ 	.byte	0x04, 0x11
        /*00e6*/ 	.short	(.L_39 - .L_38)
	.align		4
.L_38:
        /*00e8*/ 	.word	index@(_Z22vectorSigmoidDeriv_kerPfS_i)
        /*00ec*/ 	.word	0x00000000


	//----- nvinfo : EIATTR_MIN_STACK_SIZE
	.align		4
.L_39:
        /*00f0*/ 	.byte	0x04, 0x12
        /*00f2*/ 	.short	(.L_41 - .L_40)
	.align		4
.L_40:
        /*00f4*/ 	.word	index@(_Z22vectorSigmoidDeriv_kerPfS_i)
        /*00f8*/ 	.word	0x00000000


	//----- nvinfo : EIATTR_MIN_STACK_SIZE
	.align		4
.L_41:
        /*00fc*/ 	.byte	0x04, 0x12
        /*00fe*/ 	.short	(.L_43 - .L_42)
	.align		4
.L_42:
        /*0100*/ 	.word	index@(_Z17vectorSigmoid_kerPfS_i)
        /*0104*/ 	.word	0x00000000


	//----- nvinfo : EIATTR_MIN_STACK_SIZE
	.align		4
.L_43:
        /*0108*/ 	.byte	0x04, 0x12
        /*010a*/ 	.short	(.L_45 - .L_44)
	.align		4
.L_44:
        /*010c*/ 	.word	index@(_Z20vectorAddThenScl_kerPfS_iff)
        /*0110*/ 	.word	0x00000000


	//----- nvinfo : EIATTR_MIN_STACK_SIZE
	.align		4
.L_45:
        /*0114*/ 	.byte	0x04, 0x12
        /*0116*/ 	.short	(.L_47 - .L_46)
	.align		4
.L_46:
        /*0118*/ 	.word	index@(_Z15vectorPMult_kerPfS_S_i)
        /*011c*/ 	.word	0x00000000


	//----- nvinfo : EIATTR_MIN_STACK_SIZE
	.align		4
.L_47:
        /*0120*/ 	.byte	0x04, 0x12
        /*0122*/ 	.short	(.L_49 - .L_48)
	.align		4
.L_48:
        /*0124*/ 	.word	index@(_Z13vectorSub_kerPfS_S_i)
        /*0128*/ 	.word	0x00000000


	//----- nvinfo : EIATTR_MIN_STACK_SIZE
	.align		4
.L_49:
        /*012c*/ 	.byte	0x04, 0x12
        /*012e*/ 	.short	(.L_51 - .L_50)
	.align		4
.L_50:
        /*0130*/ 	.word	index@(_Z13vectorAdd_kerPfS_S_i)
        /*0134*/ 	.word	0x00000000


	//----- nvinfo : EIATTR_MIN_STACK_SIZE
	.align		4
.L_51:
        /*0138*/ 	.byte	0x04, 0x12
        /*013a*/ 	.short	(.L_53 - .L_52)
	.align		4
.L_52:
        /*013c*/ 	.word	index@(_Z19vectorScaleSelf_kerPfif)
        /*0140*/ 	.word	0x00000000


	//----- nvinfo : EIATTR_MIN_STACK_SIZE
	.align		4
.L_53:
        /*0144*/ 	.byte	0x04, 0x12
        /*0146*/ 	.short	(.L_55 - .L_54)
	.align		4
.L_54:
        /*0148*/ 	.word	index@(_Z20vectorAddSclSelf_kerPfif)
        /*014c*/ 	.word	0x00000000


	//----- nvinfo : EIATTR_MIN_STACK_SIZE
	.align		4
.L_55:
        /*0150*/ 	.byte	0x04, 0x12
        /*0152*/ 	.short	(.L_57 - .L_56)
	.align		4
.L_56:
        /*0154*/ 	.word	index@(_Z13vectorSet_kerPfif)
        /*0158*/ 	.word	0x00000000
.L_57:


//--------------------- .nv.compat                --------------------------
	.section	.nv.compat,"",@"SHT_CUDA_COMPAT_INFO"
	.align	4
        /*0000*/ 	.byte	0x02, 0x09, 0x00, 0x00, 0x02, 0x02, 0x01, 0x00, 0x02, 0x05, 0x05, 0x00, 0x03, 0x07, 0x01, 0x01
        /*0010*/ 	.byte	0x02, 0x03, 0x00, 0x00, 0x02, 0x06, 0x01, 0x00, 0x04, 0x0b, 0x08, 0x00, 0x01, 0x00, 0x00, 0x00
        /*0020*/ 	.byte	0x00, 0x00, 0x00, 0x00


//--------------------- .nv.info._Z22vectorSigmoidDeriv_kerPfS_i --------------------------
	.section	.nv.info._Z22vectorSigmoidDeriv_kerPfS_i,"",@"SHT_CUDA_INFO"
	.sectionflags	@""
	.align	4


	//----- nvinfo : EIATTR_CUDA_API_VERSION
	.align		4
        /*0000*/ 	.byte	0x04, 0x37
        /*0002*/ 	.short	(.L_59 - .L_58)
.L_58:
        /*0004*/ 	.word	0x00000082


	//----- nvinfo : EIATTR_KPARAM_INFO
	.align		4
.L_59:
        /*0008*/ 	.byte	0x04, 0x17
        /*000a*/ 	.short	(.L_61 - .L_60)
.L_60:
        /*000c*/ 	.word	0x00000000
        /*0010*/ 	.short	0x0002
        /*0012*/ 	.short	0x0010
        /*0014*/ 	.byte	0x00, 0xf0, 0x11, 0x00


	//----- nvinfo : EIATTR_KPARAM_INFO
	.align		4
.L_61:
        /*0018*/ 	.byte	0x04, 0x17
        /*001a*/ 	.short	(.L_63 - .L_62)
.L_62:
        /*001c*/ 	.word	0x00000000
        /*0020*/ 	.short	0x0001
        /*0022*/ 	.short	0x0008
        /*0024*/ 	.byte	0x00, 0xf5, 0x21, 0x00


	//----- nvinfo : EIATTR_KPARAM_INFO
	.align		4
.L_63:
        /*0028*/ 	.byte	0x04, 0x17
        /*002a*/ 	.short	(.L_65 - .L_64)
.L_64:
        /*002c*/ 	.word	0x00000000
        /*0030*/ 	.short	0x0000
        /*0032*/ 	.short	0x0000
        /*0034*/ 	.byte	0x00, 0xf5, 0x21, 0x00


	//----- nvinfo : EIATTR_SPARSE_MMA_MASK
	.align		4
.L_65:
        /*0038*/ 	.byte	0x03, 0x50
        /*003a*/ 	.short	0x0000


	//----- nvinfo : EIATTR_MAXREG_COUNT
	.align		4
        /*003c*/ 	.byte	0x03, 0x1b
        /*003e*/ 	.short	0x00ff


	//----- nvinfo : EIATTR_MERCURY_ISA_VERSION
	.align		4
        /*0040*/ 	.byte	0x03, 0x5f
        /*0042*/ 	.short	0x0101


	//----- nvinfo : EIATTR_VRC_CTA_INIT_COUNT
	.align		4
        /*0044*/ 	.byte	0x02, 0x4a
	.zero		1
	.zero		1


	//----- nvinfo : EIATTR_EXIT_INSTR_OFFSETS
	.align		4
        /*0048*/ 	.byte	0x04, 0x1c
        /*004a*/ 	.short	(.L_67 - .L_66)


	//   ....[0]....
.L_66:
        /*004c*/ 	.word	0x00000070


	//   ....[1]....
        /*0050*/ 	.word	0x00000220


	//----- nvinfo : EIATTR_CRS_STACK_SIZE
	.align		4
.L_67:
        /*0054*/ 	.byte	0x04, 0x1e
        /*0056*/ 	.short	(.L_69 - .L_68)
.L_68:
        /*0058*/ 	.word	0x00000000


	//----- nvinfo : EIATTR_CBANK_PARAM_SIZE
	.align		4
.L_69:
        /*005c*/ 	.byte	0x03, 0x19
        /*005e*/ 	.short	0x0014


	//----- nvinfo : EIATTR_PARAM_CBANK
	.align		4
        /*0060*/ 	.byte	0x04, 0x0a
        /*0062*/ 	.short	(.L_71 - .L_70)
	.align		4
.L_70:
        /*0064*/ 	.word	index@(.nv.constant0._Z22vectorSigmoidDeriv_kerPfS_i)
        /*0068*/ 	.short	0x0380
        /*006a*/ 	.short	0x0014


	//----- nvinfo : EIATTR_SW_WAR
	.align		4
.L_71:
        /*006c*/ 	.byte	0x04, 0x36
        /*006e*/ 	.short	(.L_73 - .L_72)
.L_72:
        /*0070*/ 	.word	0x00000008
.L_73:


//--------------------- .nv.info._Z17vectorSigmoid_kerPfS_i --------------------------
	.section	.nv.info._Z17vectorSigmoid_kerPfS_i,"",@"SHT_CUDA_INFO"
	.sectionflags	@""
	.align	4


	//----- nvinfo : EIATTR_CUDA_API_VERSION
	.align		4
        /*0000*/ 	.byte	0x04, 0x37
        /*0002*/ 	.short	(.L_75 - .L_74)
.L_74:
        /*0004*/ 	.word	0x00000082


	//----- nvinfo : EIATTR_KPARAM_INFO
	.align		4
.L_75:
        /*0008*/ 	.byte	0x04, 0x17
        /*000a*/ 	.short	(.L_77 - .L_76)
.L_76:
        /*000c*/ 	.word	0x00000000
        /*0010*/ 	.short	0x0002
        /*0012*/ 	.short	0x0010
        /*0014*/ 	.byte	0x00, 0xf0, 0x11, 0x00


	//----- nvinfo : EIATTR_KPARAM_INFO
	.align		4
.L_77:
        /*0018*/ 	.byte	0x04, 0x17
        /*001a*/ 	.short	(.L_79 - .L_78)
.L_78:
        /*001c*/ 	.word	0x00000000
        /*0020*/ 	.short	0x0001
        /*0022*/ 	.short	0x0008
        /*0024*/ 	.byte	0x00, 0xf5, 0x21, 0x00


	//----- nvinfo : EIATTR_KPARAM_INFO
	.align		4
.L_79:
        /*0028*/ 	.byte	0x04, 0x17
        /*002a*/ 	.short	(.L_81 - .L_80)
.L_80:
        /*002c*/ 	.word	0x00000000
        /*0030*/ 	.short	0x0000
        /*0032*/ 	.short	0x0000
        /*0034*/ 	.byte	0x00, 0xf5, 0x21, 0x00


	//----- nvinfo : EIATTR_SPARSE_MMA_MASK
	.align		4
.L_81:
        /*0038*/ 	.byte	0x03, 0x50
        /*003a*/ 	.short	0x0000


	//----- nvinfo : EIATTR_MAXREG_COUNT
	.align		4
        /*003c*/ 	.byte	0x03, 0x1b
        /*003e*/ 	.short	0x00ff


	//----- nvinfo : EIATTR_MERCURY_ISA_VERSION
	.align		4
        /*0040*/ 	.byte	0x03, 0x5f
        /*0042*/ 	.short	0x0101


	//----- nvinfo : EIATTR_VRC_CTA_INIT_COUNT
	.align		4
        /*0044*/ 	.byte	0x02, 0x4a
	.zero		1
	.zero		1


	//----- nvinfo : EIATTR_EXIT_INSTR_OFFSETS
	.align		4
        /*0048*/ 	.byte	0x04, 0x1c
        /*004a*/ 	.short	(.L_83 - .L_82)


	//   ....[0]....
.L_82:
        /*004c*/ 	.word	0x00000070


	//   ....[1]....
        /*0050*/ 	.word	0x00000290


	//----- nvinfo : EIATTR_CRS_STACK_SIZE
	.align		4
.L_83:
        /*0054*/ 	.byte	0x04, 0x1e
        /*0056*/ 	.short	(.L_85 - .L_84)
.L_84:
        /*0058*/ 	.word	0x00000000


	//----- nvinfo : EIATTR_CBANK_PARAM_SIZE
	.align		4
.L_85:
        /*005c*/ 	.byte	0x03, 0x19
        /*005e*/ 	.short	0x0014


	//----- nvinfo : EIATTR_PARAM_CBANK
	.align		4
        /*0060*/ 	.byte	0x04, 0x0a
        /*0062*/ 	.short	(.L_87 - .L_86)
	.align		4
.L_86:
        /*0064*/ 	.word	index@(.nv.constant0._Z17vectorSigmoid_kerPfS_i)
        /*0068*/ 	.short	0x0380
        /*006a*/ 	.short	0x0014


	//----- nvinfo : EIATTR_SW_WAR
	.align		4
.L_87:
        /*006c*/ 	.byte	0x04, 0x36
        /*006e*/ 	.short	(.L_89 - .L_88)
.L_88:
        /*0070*/ 	.word	0x00000008
.L_89:


//--------------------- .nv.info._Z20vectorAddThenScl_kerPfS_iff --------------------------
	.section	.nv.info._Z20vectorAddThenScl_kerPfS_iff,"",@"SHT_CUDA_INFO"
	.sectionflags	@""
	.align	4


	//----- nvinfo : EIATTR_CUDA_API_VERSION
	.align		4
        /*0000*/ 	.byte	0x04, 0x37
        /*0002*/ 	.short	(.L_91 - .L_90)
.L_90:
        /*0004*/ 	.word	0x00000082


	//----- nvinfo : EIATTR_KPARAM_INFO
	.align		4
.L_91:
        /*0008*/ 	.byte	0x04, 0x17
        /*000a*/ 	.short	(.L_93 - .L_92)
.L_92:
        /*000c*/ 	.word	0x00000000
        /*0010*/ 	.short	0x0004
        /*0012*/ 	.short	0x0018
        /*0014*/ 	.byte	0x00, 0xf0, 0x11, 0x00


	//----- nvinfo : EIATTR_KPARAM_INFO
	.align		4
.L_93:
        /*0018*/ 	.byte	0x04, 0x17
        /*001a*/ 	.short	(.L_95 - .L_94)
.L_94:
        /*001c*/ 	.word	0x00000000
        /*0020*/ 	.short	0x0003
        /*0022*/ 	.short	0x0014
        /*0024*/ 	.byte	0x00, 0xf0, 0x11, 0x00


	//----- nvinfo : EIATTR_KPARAM_INFO
	.align		4
.L_95:
        /*0028*/ 	.byte	0x04, 0x17
        /*002a*/ 	.short	(.L_97 - .L_96)
.L_96:
        /*002c*/ 	.word	0x00000000
        /*0030*/ 	.short	0x0002
        /*0032*/ 	.short	0x0010
        /*0034*/ 	.byte	0x00, 0xf0, 0x11, 0x00


	//----- nvinfo : EIATTR_KPARAM_INFO
	.align		4
.L_97:
        /*0038*/ 	.byte	0x04, 0x17
        /*003a*/ 	.short	(.L_99 - .L_98)
.L_98:
        /*003c*/ 	.word	0x00000000
        /*0040*/ 	.short	0x0001
        /*0042*/ 	.short	0x0008
        /*0044*/ 	.byte	0x00, 0xf5, 0x21, 0x00


	//----- nvinfo : EIATTR_KPARAM_INFO
	.align		4
.L_99:
        /*0048*/ 	.byte	0x04, 0x17
        /*004a*/ 	.short	(.L_101 - .L_100)
.L_100:
        /*004c*/ 	.word	0x00000000
        /*0050*/ 	.short	0x0000
        /*0052*/ 	.short	0x0000
        /*0054*/ 	.byte	0x00, 0xf5, 0x21, 0x00


	//----- nvinfo : EIATTR_SPARSE_MMA_MASK
	.align		4
.L_101:
        /*0058*/ 	.byte	0x03, 0x50
        /*005a*/ 	.short	0x0000


	//----- nvinfo : EIATTR_MAXREG_COUNT
	.align		4
        /*005c*/ 	.byte	0x03, 0x1b
        /*005e*/ 	.short	0x00ff


	//----- nvinfo : EIATTR_MERCURY_ISA_VERSION
	.align		4
        /*0060*/ 	.byte	0x03, 0x5f
        /*0062*/ 	.short	0x0101


	//----- nvinfo : EIATTR_VRC_CTA_INIT_COUNT
	.align		4
        /*0064*/ 	.byte	0x02, 0x4a
	.zero		1
	.zero		1


	//----- nvinfo : EIATTR_EXIT_INSTR_OFFSETS
	.align		4
        /*0068*/ 	.byte	0x04, 0x1c
        /*006a*/ 	.short	(.L_103 - .L_102)


	//   ....[0]....
.L_102:
        /*006c*/ 	.word	0x00000070


	//   ....[1]....
        /*0070*/ 	.word	0x00000130


	//----- nvinfo : EIATTR_CBANK_PARAM_SIZE
	.align		4
.L_103:
        /*0074*/ 	.byte	0x03, 0x19
        /*0076*/ 	.short	0x001c


	//----- nvinfo : EIATTR_PARAM_CBANK
	.align		4
        /*0078*/ 	.byte	0x04, 0x0a
        /*007a*/ 	.short	(.L_105 - .L_104)
	.align		4
.L_104:
        /*007c*/ 	.word	index@(.nv.constant0._Z20vectorAddThenScl_kerPfS_iff)
        /*0080*/ 	.short	0x0380
        /*0082*/ 	.short	0x001c


	//----- nvinfo : EIATTR_SW_WAR
	.align		4
.L_105:
        /*0084*/ 	.byte	0x04, 0x36
        /*0086*/ 	.short	(.L_107 - .L_106)
.L_106:
        /*0088*/ 	.word	0x00000008
.L_107:


//--------------------- .nv.info._Z15vectorPMult_kerPfS_S_i --------------------------
	.section	.nv.info._Z15vectorPMult_kerPfS_S_i,"",@"SHT_CUDA_INFO"
	.sectionflags	@""
	.align	4


	//----- nvinfo : EIATTR_CUDA_API_VERSION
	.align		4
        /*0000*/ 	.byte	0x04, 0x37
        /*0002*/ 	.short	(.L_109 - .L_108)
.L_108:
        /*0004*/ 	.word	0x00000082


	//----- nvinfo : EIATTR_KPARAM_INFO
	.align		4
.L_109:
        /*0008*/ 	.byte	0x04, 0x17
        /*000a*/ 	.short	(.L_111 - .L_110)
.L_110:
        /*000c*/ 	.word	0x00000000
        /*0010*/ 	.short	0x0003
        /*0012*/ 	.short	0x0018
        /*0014*/ 	.byte	0x00, 0xf0, 0x11, 0x00


	//----- nvinfo : EIATTR_KPARAM_INFO
	.align		4
.L_111:
        /*0018*/ 	.byte	0x04, 0x17
        /*001a*/ 	.short	(.L_113 - .L_112)
.L_112:
        /*001c*/ 	.word	0x00000000
        /*0020*/ 	.short	0x0002
        /*0022*/ 	.short	0x0010
        /*0024*/ 	.byte	0x00, 0xf5, 0x21, 0x00


	//----- nvinfo : EIATTR_KPARAM_INFO
	.align		4
.L_113:
        /*0028*/ 	.byte	0x04, 0x17
        /*002a*/ 	.short	(.L_115 - .L_114)
.L_114:
        /*002c*/ 	.word	0x00000000
        /*0030*/ 	.short	0x0001
        /*0032*/ 	.short	0x0008
        /*0034*/ 	.byte	0x00, 0xf5, 0x21, 0x00


	//----- nvinfo : EIATTR_KPARAM_INFO
	.align		4
.L_115:
        /*0038*/ 	.byte	0x04, 0x17
        /*003a*/ 	.short	(.L_117 - .L_116)
.L_116:
        /*003c*/ 	.word	0x00000000
        /*0040*/ 	.short	0x0000
        /*0042*/ 	.short	0x0000
        /*0044*/ 	.byte	0x00, 0xf5, 0x21, 0x00


	//----- nvinfo : EIATTR_SPARSE_MMA_MASK
	.align		4
.L_117:
        /*0048*/ 	.byte	0x03, 0x50
        /*004a*/ 	.short	0x0000


	//----- nvinfo : EIATTR_MAXREG_COUNT
	.align		4
        /*004c*/ 	.byte	0x03, 0x1b
        /*004e*/ 	.short	0x00ff


	//----- nvinfo : EIATTR_MERCURY_ISA_VERSION
	.align		4
        /*0050*/ 	.byte	0x03, 0x5f
        /*0052*/ 	.short	0x0101


	//----- nvinfo : EIATTR_VRC_CTA_INIT_COUNT
	.align		4
        /*0054*/ 	.byte	0x02, 0x4a
	.zero		1
	.zero		1


	//----- nvinfo : EIATTR_EXIT_INSTR_OFFSETS
	.align		4
        /*0058*/ 	.byte	0x04, 0x1c
        /*005a*/ 	.short	(.L_119 - .L_118)


	//   ....[0]....
.L_118:
        /*005c*/ 	.word	0x00000070


	//   ....[1]....
        /*0060*/ 	.word	0x00000130


	//----- nvinfo : EIATTR_CBANK_PARAM_SIZE
	.align		4
.L_119:
        /*0064*/ 	.byte	0x03, 0x19
        /*0066*/ 	.short	0x001c


	//----- nvinfo : EIATTR_PARAM_CBANK
	.align		4
        /*0068*/ 	.byte	0x04, 0x0a
        /*006a*/ 	.short	(.L_121 - .L_120)
	.align		4
.L_120:
        /*006c*/ 	.word	index@(.nv.constant0._Z15vectorPMult_kerPfS_S_i)
        /*0070*/ 	.short	0x0380
        /*0072*/ 	.short	0x001c


	//----- nvinfo : EIATTR_SW_WAR
	.align		4
.L_121:
        /*0074*/ 	.byte	0x04, 0x36
        /*0076*/ 	.short	(.L_123 - .L_122)
.L_122:
        /*0078*/ 	.word	0x00000008
.L_123:


//--------------------- .nv.info._Z13vectorSub_kerPfS_S_i --------------------------
	.section	.nv.info._Z13vectorSub_kerPfS_S_i,"",@"SHT_CUDA_INFO"
	.sectionflags	@""
	.align	4


	//----- nvinfo : EIATTR_CUDA_API_VERSION
	.align		4
        /*0000*/ 	.byte	0x04, 0x37
        /*0002*/ 	.short	(.L_125 - .L_124)
.L_124:
        /*0004*/ 	.word	0x00000082


	//----- nvinfo : EIATTR_KPARAM_INFO
	.align		4
.L_125:
        /*0008*/ 	.byte	0x04, 0x17
        /*000a*/ 	.short	(.L_127 - .L_126)
.L_126:
        /*000c*/ 	.word	0x00000000
        /*0010*/ 	.short	0x0003
        /*0012*/ 	.short	0x0018
        /*0014*/ 	.byte	0x00, 0xf0, 0x11, 0x00


	//----- nvinfo : EIATTR_KPARAM_INFO
	.align		4
.L_127:
        /*0018*/ 	.byte	0x04, 0x17
        /*001a*/ 	.short	(.L_129 - .L_128)
.L_128:
        /*001c*/ 	.word	0x00000000
        /*0020*/ 	.short	0x0002
        /*0022*/ 	.short	0x0010
        /*0024*/ 	.byte	0x00, 0xf5, 0x21, 0x00


	//----- nvinfo : EIATTR_KPARAM_INFO
	.align		4
.L_129:
        /*0028*/ 	.byte	0x04, 0x17
        /*002a*/ 	.short	(.L_131 - .L_130)
.L_130:
        /*002c*/ 	.word	0x00000000
        /*0030*/ 	.short	0x0001
        /*0032*/ 	.short	0x0008
        /*0034*/ 	.byte	0x00, 0xf5, 0x21, 0x00


	//----- nvinfo : EIATTR_KPARAM_INFO
	.align		4
.L_131:
        /*0038*/ 	.byte	0x04, 0x17
        /*003a*/ 	.short	(.L_133 - .L_132)
.L_132:
        /*003c*/ 	.word	0x00000000
        /*0040*/ 	.short	0x0000
        /*0042*/ 	.short	0x0000
        /*0044*/ 	.byte	0x00, 0xf5, 0x21, 0x00


	//----- nvinfo : EIATTR_SPARSE_MMA_MASK
	.align		4
.L_133:
        /*0048*/ 	.byte	0x03, 0x50
        /*004a*/ 	.short	0x0000


	//----- nvinfo : EIATTR_MAXREG_COUNT
	.align		4
        /*004c*/ 	.byte	0x03, 0x1b
        /*004e*/ 	.short	0x00ff


	//----- nvinfo : EIATTR_MERCURY_ISA_VERSION
	.align		4
        /*0050*/ 	.byte	0x03, 0x5f
        /*0052*/ 	.short	0x0101


	//----- nvinfo : EIATTR_VRC_CTA_INIT_COUNT
	.align		4
        /*0054*/ 	.byte	0x02, 0x4a
	.zero		1
	.zero		1


	//----- nvinfo : EIATTR_EXIT_INSTR_OFFSETS
	.align		4
        /*0058*/ 	.byte	0x04, 0x1c
        /*005a*/ 	.short	(.L_135 - .L_134)


	//   ....[0]....
.L_134:
        /*005c*/ 	.word	0x00000070


	//   ....[1]....
        /*0060*/ 	.word	0x00000130


	//----- nvinfo : EIATTR_CBANK_PARAM_SIZE
	.align		4
.L_135:
        /*0064*/ 	.byte	0x03, 0x19
        /*0066*/ 	.short	0x001c


	//----- nvinfo : EIATTR_PARAM_CBANK
	.align		4
        /*0068*/ 	.byte	0x04, 0x0a
        /*006a*/ 	.short	(.L_137 - .L_136)
	.align		4
.L_136:
        /*006c*/ 	.word	index@(.nv.constant0._Z13vectorSub_kerPfS_S_i)
        /*0070*/ 	.short	0x0380
        /*0072*/ 	.short	0x001c


	//----- nvinfo : EIATTR_SW_WAR
	.align		4
.L_137:
        /*0074*/ 	.byte	0x04, 0x36
        /*0076*/ 	.short	(.L_139 - .L_138)
.L_138:
        /*0078*/ 	.word	0x00000008
.L_139:


//--------------------- .nv.info._Z13vectorAdd_kerPfS_S_i --------------------------
	.section	.nv.info._Z13vectorAdd_kerPfS_S_i,"",@"SHT_CUDA_INFO"
	.sectionflags	@""
	.align	4


	//----- nvinfo : EIATTR_CUDA_API_VERSION
	.align		4
        /*0000*/ 	.byte	0x04, 0x37
        /*0002*/ 	.short	(.L_141 - .L_140)
.L_140:
        /*0004*/ 	.word	0x00000082


	//----- nvinfo : EIATTR_KPARAM_INFO
	.align		4
.L_141:
        /*0008*/ 	.byte	0x04, 0x17
        /*000a*/ 	.short	(.L_143 - .L_142)
.L_142:
        /*000c*/ 	.word	0x00000000
        /*0010*/ 	.short	0x0003
        /*0012*/ 	.short	0x0018
        /*0014*/ 	.byte	0x00, 0xf0, 0x11, 0x00


	//----- nvinfo : EIATTR_KPARAM_INFO
	.align		4
.L_143:
        /*0018*/ 	.byte	0x04, 0x17
        /*001a*/ 	.short	(.L_145 - .L_144)
.L_144:
        /*001c*/ 	.word	0x00000000
        /*0020*/ 	.short	0x0002
        /*0022*/ 	.short	0x0010
        /*0024*/ 	.byte	0x00, 0xf5, 0x21, 0x00


	//----- nvinfo : EIATTR_KPARAM_INFO
	.align		4
.L_145:
        /*0028*/ 	.byte	0x04, 0x17
        /*002a*/ 	.short	(.L_147 - .L_146)
.L_146:
        /*002c*/ 	.word	0x00000000
        /*0030*/ 	.short	0x0001
        /*0032*/ 	.short	0x0008
        /*0034*/ 	.byte	0x00, 0xf5, 0x21, 0x00


	//----- nvinfo : EIATTR_KPARAM_INFO
	.align		4
.L_147:
        /*0038*/ 	.byte	0x04, 0x17
        /*003a*/ 	.short	(.L_149 - .L_148)
.L_148:
        /*003c*/ 	.word	0x00000000
        /*0040*/ 	.short	0x0000
        /*0042*/ 	.short	0x0000
        /*0044*/ 	.byte	0x00, 0xf5, 0x21, 0x00


	//----- nvinfo : EIATTR_SPARSE_MMA_MASK
	.align		4
.L_149:
        /*0048*/ 	.byte	0x03, 0x50
        /*004a*/ 	.short	0x0000


	//----- nvinfo : EIATTR_MAXREG_COUNT
	.align		4
        /*004c*/ 	.byte	0x03, 0x1b
        /*004e*/ 	.short	0x00ff


	//----- nvinfo : EIATTR_MERCURY_ISA_VERSION
	.align		4
        /*0050*/ 	.byte	0x03, 0x5f
        /*0052*/ 	.short	0x0101


	//----- nvinfo : EIATTR_VRC_CTA_INIT_COUNT
	.align		4
        /*0054*/ 	.byte	0x02, 0x4a
	.zero		1
	.zero		1


	//----- nvinfo : EIATTR_EXIT_INSTR_OFFSETS
	.align		4
        /*0058*/ 	.byte	0x04, 0x1c
        /*005a*/ 	.short	(.L_151 - .L_150)


	//   ....[0]....
.L_150:
        /*005c*/ 	.word	0x00000070


	//   ....[1]....
        /*0060*/ 	.word	0x00000130


	//----- nvinfo : EIATTR_CBANK_PARAM_SIZE
	.align		4
.L_151:
        /*0064*/ 	.byte	0x03, 0x19
        /*0066*/ 	.short	0x001c


	//----- nvinfo : EIATTR_PARAM_CBANK
	.align		4
        /*0068*/ 	.byte	0x04, 0x0a
        /*006a*/ 	.short	(.L_153 - .L_152)
	.align		4
.L_152:
        /*006c*/ 	.word	index@(.nv.constant0._Z13vectorAdd_kerPfS_S_i)
        /*0070*/ 	.short	0x0380
        /*0072*/ 	.short	0x001c


	//----- nvinfo : EIATTR_SW_WAR
	.align		4
.L_153:
        /*0074*/ 	.byte	0x04, 0x36
        /*0076*/ 	.short	(.L_155 - .L_154)
.L_154:
        /*0078*/ 	.word	0x00000008
.L_155:


//--------------------- .nv.info._Z19vectorScaleSelf_kerPfif --------------------------
	.section	.nv.info._Z19vectorScaleSelf_kerPfif,"",@"SHT_CUDA_INFO"
	.sectionflags	@""
	.align	4


	//----- nvinfo : EIATTR_CUDA_API_VERSION
	.align		4
        /*0000*/ 	.byte	0x04, 0x37
        /*0002*/ 	.short	(.L_157 - .L_156)
.L_156:
        /*0004*/ 	.word	0x00000082


	//----- nvinfo : EIATTR_KPARAM_INFO
	.align		4
.L_157:
        /*0008*/ 	.byte	0x04, 0x17
        /*000a*/ 	.short	(.L_159 - .L_158)
.L_158:
        /*000c*/ 	.word	0x00000000
        /*0010*/ 	.short	0x0002
        /*0012*/ 	.short	0x000c
        /*0014*/ 	.byte	0x00, 0xf0, 0x11, 0x00


	//----- nvinfo : EIATTR_KPARAM_INFO
	.align		4
.L_159:
        /*0018*/ 	.byte	0x04, 0x17
        /*001a*/ 	.short	(.L_161 - .L_160)
.L_160:
        /*001c*/ 	.word	0x00000000
        /*0020*/ 	.short	0x0001
        /*0022*/ 	.short	0x0008
        /*0024*/ 	.byte	0x00, 0xf0, 0x11, 0x00


	//----- nvinfo : EIATTR_KPARAM_INFO
	.align		4
.L_161:
        /*0028*/ 	.byte	0x04, 0x17
        /*002a*/ 	.short	(.L_163 - .L_162)
.L_162:
        /*002c*/ 	.word	0x00000000
        /*0030*/ 	.short	0x0000
        /*0032*/ 	.short	0x0000
        /*0034*/ 	.byte	0x00, 0xf5, 0x21, 0x00


	//----- nvinfo : EIATTR_SPARSE_MMA_MASK
	.align		4
.L_163:
        /*0038*/ 	.byte	0x03, 0x50
        /*003a*/ 	.short	0x0000


	//----- nvinfo : EIATTR_MAXREG_COUNT
	.align		4
        /*003c*/ 	.byte	0x03, 0x1b
        /*003e*/ 	.short	0x00ff


	//----- nvinfo : EIATTR_MERCURY_ISA_VERSION
	.align		4
        /*0040*/ 	.byte	0x03, 0x5f
        /*0042*/ 	.short	0x0101


	//----- nvinfo : EIATTR_VRC_CTA_INIT_COUNT
	.align		4
        /*0044*/ 	.byte	0x02, 0x4a
	.zero		1
	.zero		1


	//----- nvinfo : EIATTR_EXIT_INSTR_OFFSETS
	.align		4
        /*0048*/ 	.byte	0x04, 0x1c
        /*004a*/ 	.short	(.L_165 - .L_164)


	//   ....[0]....
.L_164:
        /*004c*/ 	.word	0x00000070


	//   ....[1]....
        /*0050*/ 	.word	0x000000f0


	//----- nvinfo : EIATTR_CBANK_PARAM_SIZE
	.align		4
.L_165:
        /*0054*/ 	.byte	0x03, 0x19
        /*0056*/ 	.short	0x0010


	//----- nvinfo : EIATTR_PARAM_CBANK
	.align		4
        /*0058*/ 	.byte	0x04, 0x0a
        /*005a*/ 	.short	(.L_167 - .L_166)
	.align		4
.L_166:
        /*005c*/ 	.word	index@(.nv.constant0._Z19vectorScaleSelf_kerPfif)
        /*0060*/ 	.short	0x0380
        /*0062*/ 	.short	0x0010


	//----- nvinfo : EIATTR_SW_WAR
	.align		4
.L_167:
        /*0064*/ 	.byte	0x04, 0x36
        /*0066*/ 	.short	(.L_169 - .L_168)
.L_168:
        /*0068*/ 	.word	0x00000008
.L_169:


//--------------------- .nv.info._Z20vectorAddSclSelf_kerPfif --------------------------
	.section	.nv.info._Z20vectorAddSclSelf_kerPfif,"",@"SHT_CUDA_INFO"
	.sectionflags	@""
	.align	4


	//----- nvinfo : EIATTR_CUDA_API_VERSION
	.align		4
        /*0000*/ 	.byte	0x04, 0x37
        /*0002*/ 	.short	(.L_171 - .L_170)
.L_170:
        /*0004*/ 	.word	0x00000082


	//----- nvinfo : EIATTR_KPARAM_INFO
	.align		4
.L_171:
        /*0008*/ 	.byte	0x04, 0x17
        /*000a*/ 	.short	(.L_173 - .L_172)
.L_172:
        /*000c*/ 	.word	0x00000000
        /*0010*/ 	.short	0x0002
        /*0012*/ 	.short	0x000c
        /*0014*/ 	.byte	0x00, 0xf0, 0x11, 0x00


	//----- nvinfo : EIATTR_KPARAM_INFO
	.align		4
.L_173:
        /*0018*/ 	.byte	0x04, 0x17
        /*001a*/ 	.short	(.L_175 - .L_174)
.L_174:
        /*001c*/ 	.word	0x00000000
        /*0020*/ 	.short	0x0001
        /*0022*/ 	.short	0x0008
        /*0024*/ 	.byte	0x00, 0xf0, 0x11, 0x00


	//----- nvinfo : EIATTR_KPARAM_INFO
	.align		4
.L_175:
        /*0028*/ 	.byte	0x04, 0x17
        /*002a*/ 	.short	(.L_177 - .L_176)
.L_176:
        /*002c*/ 	.word	0x00000000
        /*0030*/ 	.short	0x0000
        /*0032*/ 	.short	0x0000
        /*0034*/ 	.byte	0x00, 0xf5, 0x21, 0x00


	//----- nvinfo : EIATTR_SPARSE_MMA_MASK
	.align		4
.L_177:
        /*0038*/ 	.byte	0x03, 0x50
        /*003a*/ 	.short	0x0000


	//----- nvinfo : EIATTR_MAXREG_COUNT
	.align		4
        /*003c*/ 	.byte	0x03, 0x1b
        /*003e*/ 	.short	0x00ff


	//----- nvinfo : EIATTR_MERCURY_ISA_VERSION
	.align		4
        /*0040*/ 	.byte	0x03, 0x5f
        /*0042*/ 	.short	0x0101


	//----- nvinfo : EIATTR_VRC_CTA_INIT_COUNT
	.align		4
        /*0044*/ 	.byte	0x02, 0x4a
	.zero		1
	.zero		1


	//----- nvinfo : EIATTR_EXIT_INSTR_OFFSETS
	.align		4
        /*0048*/ 	.byte	0x04, 0x1c
        /*004a*/ 	.short	(.L_179 - .L_178)


	//   ....[0]....
.L_178:
        /*004c*/ 	.word	0x00000070


	//   ....[1]....
        /*0050*/ 	.word	0x000000f0


	//----- nvinfo : EIATTR_CBANK_PARAM_SIZE
	.align		4
.L_179:
        /*0054*/ 	.byte	0x03, 0x19
        /*0056*/ 	.short	0x0010


	//----- nvinfo : EIATTR_PARAM_CBANK
	.align		4
        /*0058*/ 	.byte	0x04, 0x0a
        /*005a*/ 	.short	(.L_181 - .L_180)
	.align		4
.L_180:
        /*005c*/ 	.word	index@(.nv.constant0._Z20vectorAddSclSelf_kerPfif)
        /*0060*/ 	.short	0x0380
        /*0062*/ 	.short	0x0010


	//----- nvinfo : EIATTR_SW_WAR
	.align		4
.L_181:
        /*0064*/ 	.byte	0x04, 0x36
        /*0066*/ 	.short	(.L_183 - .L_182)
.L_182:
        /*0068*/ 	.word	0x00000008
.L_183:


//--------------------- .nv.info._Z13vectorSet_kerPfif --------------------------
	.section	.nv.info._Z13vectorSet_kerPfif,"",@"SHT_CUDA_INFO"
	.sectionflags	@""
	.align	4


	//----- nvinfo : EIATTR_CUDA_API_VERSION
	.align		4
        /*0000*/ 	.byte	0x04, 0x37
        /*0002*/ 	.short	(.L_185 - .L_184)
.L_184:
        /*0004*/ 	.word	0x00000082


	//----- nvinfo : EIATTR_KPARAM_INFO
	.align		4
.L_185:
        /*0008*/ 	.byte	0x04, 0x17
        /*000a*/ 	.short	(.L_187 - .L_186)
.L_186:
        /*000c*/ 	.word	0x00000000
        /*0010*/ 	.short	0x0002
        /*0012*/ 	.short	0x000c
        /*0014*/ 	.byte	0x00, 0xf0, 0x11, 0x00


	//----- nvinfo : EIATTR_KPARAM_INFO
	.align		4
.L_187:
        /*0018*/ 	.byte	0x04, 0x17
        /*001a*/ 	.short	(.L_189 - .L_188)
.L_188:
        /*001c*/ 	.word	0x00000000
        /*0020*/ 	.short	0x0001
        /*0022*/ 	.short	0x0008
        /*0024*/ 	.byte	0x00, 0xf0, 0x11, 0x00


	//----- nvinfo : EIATTR_KPARAM_INFO
	.align		4
.L_189:
        /*0028*/ 	.byte	0x04, 0x17
        /*002a*/ 	.short	(.L_191 - .L_190)
.L_190:
        /*002c*/ 	.word	0x00000000
        /*0030*/ 	.short	0x0000
        /*0032*/ 	.short	0x0000
        /*0034*/ 	.byte	0x00, 0xf5, 0x21, 0x00


	//----- nvinfo : EIATTR_SPARSE_MMA_MASK
	.align		4
.L_191:
        /*0038*/ 	.byte	0x03, 0x50
        /*003a*/ 	.short	0x0000


	//----- nvinfo : EIATTR_MAXREG_COUNT
	.align		4
        /*003c*/ 	.byte	0x03, 0x1b
        /*003e*/ 	.short	0x00ff


	//----- nvinfo : EIATTR_MERCURY_ISA_VERSION
	.align		4
        /*0040*/ 	.byte	0x03, 0x5f
        /*0042*/ 	.short	0x0101


	//----- nvinfo : EIATTR_VRC_CTA_INIT_COUNT
	.align		4
        /*0044*/ 	.byte	0x02, 0x4a
	.zero		1
	.zero		1


	//----- nvinfo : EIATTR_EXIT_INSTR_OFFSETS
	.align		4
        /*0048*/ 	.byte	0x04, 0x1c
        /*004a*/ 	.short	(.L_193 - .L_192)


	//   ....[0]....
.L_192:
        /*004c*/ 	.word	0x00000070


	//   ....[1]....
        /*0050*/ 	.word	0x000000d0


	//----- nvinfo : EIATTR_CBANK_PARAM_SIZE
	.align		4
.L_193:
        /*0054*/ 	.byte	0x03, 0x19
        /*0056*/ 	.short	0x0010


	//----- nvinfo : EIATTR_PARAM_CBANK
	.align		4
        /*0058*/ 	.byte	0x04, 0x0a
        /*005a*/ 	.short	(.L_195 - .L_194)
	.align		4
.L_194:
        /*005c*/ 	.word	index@(.nv.constant0._Z13vectorSet_kerPfif)
        /*0060*/ 	.short	0x0380
        /*0062*/ 	.short	0x0010


	//----- nvinfo : EIATTR_SW_WAR
	.align		4
.L_195:
        /*0064*/ 	.byte	0x04, 0x36
        /*0066*/ 	.short	(.L_197 - .L_196)
.L_196:
        /*0068*/ 	.word	0x00000008
.L_197:


//--------------------- .nv.callgraph             --------------------------
	.section	.nv.callgraph,"",@"SHT_CUDA_CALLGRAPH"
	.align	4
	.sectionentsize	8
	.align		4
        /*0000*/ 	.word	0x00000000
	.align		4
        /*0004*/ 	.word	0xffffffff
	.align		4
        /*0008*/ 	.word	0x00000000
	.align		4
        /*000c*/ 	.word	0xfffffffe
	.align		4
        /*0010*/ 	.word	0x00000000
	.align		4
        /*0014*/ 	.word	0xfffffffd
	.align		4
        /*0018*/ 	.word	0x00000000
	.align		4
        /*001c*/ 	.word	0xfffffffc


//--------------------- .text._Z22vectorSigmoidDeriv_kerPfS_i --------------------------
	.section	.text._Z22vectorSigmoidDeriv_kerPfS_i,"ax",@progbits
	.align	128
        .global         _Z22vectorSigmoidDeriv_kerPfS_i
        .type           _Z22vectorSigmoidDeriv_kerPfS_i,@function
        .size           _Z22vectorSigmoidDeriv_kerPfS_i,(.L_x_30 - _Z22vectorSigmoidDeriv_kerPfS_i)
        .other          _Z22vectorSigmoidDeriv_kerPfS_i,@"STO_CUDA_ENTRY STV_DEFAULT"
_Z22vectorSigmoidDeriv_kerPfS_i:
.text._Z22vectorSigmoidDeriv_kerPfS_i:
[----:B------:R-:W-:Y:S01]  /*0000*/  LDC R1, c[0x0][0x37c] ;  /* 0x0000df00ff017b82 */ /* 0x000fe20000000800 */
[----:B------:R-:W0:Y:S07]  /*0010*/  S2R R3, SR_TID.X ;  /* 0x0000000000037919 */ /* 0x000e2e0000002100 */
[----:B------:R-:W0:Y:S01]  /*0020*/  S2UR UR4, SR_CTAID.X ;  /* 0x00000000000479c3 */ /* 0x000e220000002500 */
[----:B------:R-:W1:Y:S07]  /*0030*/  LDCU UR5, c[0x0][0x390] ;  /* 0x00007200ff0577ac */ /* 0x000e6e0008000800 */
[----:B------:R-:W0:Y:S02]  /*0040*/  LDC R2, c[0x0][0x360] ;  /* 0x0000d800ff027b82 */ /* 0x000e240000000800 */
[----:B0-----:R-:W-:-:S05]  /*0050*/  IMAD R2, R2, UR4, R3 ;  /* 0x0000000402027c24 */ /* 0x001fca000f8e0203 */
[----:B-1----:R-:W-:-:S13]  /*0060*/  ISETP.GE.AND P0, PT, R2, UR5, PT ;  /* 0x0000000502007c0c */ /* 0x002fda000bf06270 */
[----:B------:R-:W-:Y:S05]  /*0070*/  @P0 EXIT ;  /* 0x000000000000094d */ /* 0x000fea0003800000 */
[----:B------:R-:W0:Y:S01]  /*0080*/  LDC.64 R4, c[0x0][0x380] ;  /* 0x0000e000ff047b82 */ /* 0x000e220000000a00 */
[----:B------:R-:W1:Y:S01]  /*0090*/  LDCU.64 UR6, c[0x0][0x358] ;  /* 0x00006b00ff0677ac */ /* 0x000e620008000a00 */
[----:B0-----:R-:W-:-:S06]  /*00a0*/  IMAD.WIDE R4, R2, 0x4, R4 ;  /* 0x0000000402047825 */ /* 0x001fcc00078e0204 */
[----:B-1----:R-:W2:Y:S01]  /*00b0*/  LDG.E R4, desc[UR6][R4.64] ;  /* 0x0000000604047981 */ /* 0x002ea2000c1e1900 */
[----:B------:R-:W-:Y:S01]  /*00c0*/  UMOV UR4, 0x3f000000 ;  /* 0x3f00000000047882 */ /* 0x000fe20000000000 */
[----:B------:R-:W-:Y:S01]  /*00d0*/  BSSY.RECONVERGENT B1, `(.L_x_0) ;  /* 0x0000011000017945 */ /* 0x000fe20003800200 */
[----:B------:R-:W-:Y:S01]  /*00e0*/  IMAD.U32 R6, RZ, RZ, UR4 ;  /* 0x00000004ff067e24 */ /* 0x000fe2000f8e00ff */
[----:B--2---:R-:W-:-:S04]  /*00f0*/  FSETP.GEU.AND P0, PT, R4, RZ, PT ;  /* 0x000000ff0400720b */ /* 0x004fc80003f0e000 */
[----:B------:R-:W-:-:S05]  /*0100*/  FSEL R0, -R4, R4, !P0 ;  /* 0x0000000404007208 */ /* 0x000fca0004000100 */
[----:B------:R-:W-:-:S04]  /*0110*/  FADD R0, R0, 1 ;  /* 0x3f80000000007421 */ /* 0x000fc80000000000 */
[----:B------:R-:W-:-:S04]  /*0120*/  FMUL R3, R0, R0 ;  /* 0x0000000000037220 */ /* 0x000fc80000400000 */
[----:B------:R-:W0:Y:S08]  /*0130*/  MUFU.RCP R0, R3 ;  /* 0x0000000300007308 */ /* 0x000e300000001000 */
[----:B------:R-:W1:Y:S01]  /*0140*/  FCHK P0, -R6, R3 ;  /* 0x0000000306007302 */ /* 0x000e620000000100 */
[----:B0-----:R-:W-:-:S04]  /*0150*/  FFMA R7, -R3, R0, 1 ;  /* 0x3f80000003077423 */ /* 0x001fc80000000100 */
[----:B------:R-:W-:-:S04]  /*0160*/  FFMA R0, R0, R7, R0 ;  /* 0x0000000700007223 */ /* 0x000fc80000000000 */
[----:B------:R-:W-:-:S04]  /*0170*/  FFMA R4, R0, -0.5, RZ ;  /* 0xbf00000000047823 */ /* 0x000fc800000000ff */
[----:B------:R-:W-:-:S04]  /*0180*/  FFMA R5, -R3, R4, -0.5 ;  /* 0xbf00000003057423 */ /* 0x000fc80000000104 */
[----:B------:R-:W-:Y:S01]  /*0190*/  FFMA R7, R0, R5, R4 ;  /* 0x0000000500077223 */ /* 0x000fe20000000004 */
[----:B-1----:R-:W-:Y:S06]  /*01a0*/  @!P0 BRA `(.L_x_1) ;  /* 0x00000000000c8947 */ /* 0x002fec0003800000 */
[----:B------:R-:W-:-:S07]  /*01b0*/  MOV R4, 0x1d0 ;  /* 0x000001d000047802 */ /* 0x000fce0000000f00 */
[----:B------:R-:W-:Y:S05]  /*01c0*/  CALL.REL.NOINC `($__internal_0_$__cuda_sm3x_div_rn_noftz_f32_slowpath) ;  /* 0x0000000000187944 */ /* 0x000fea0003c00000 */
[----:B------:R-:W-:-:S07]  /*01d0*/  IMAD.MOV.U32 R7, RZ, RZ, R6 ;  /* 0x000000ffff077224 */ /* 0x000fce00078e0006 */
.L_x_1:
[----:B------:R-:W-:Y:S05]  /*01e0*/  BSYNC.RECONVERGENT B1 ;  /* 0x0000000000017941 */ /* 0x000fea0003800200 */
.L_x_0:
[----:B------:R-:W0:Y:S02]  /*01f0*/  LDC.64 R4, c[0x0][0x388] ;  /* 0x0000e200ff047b82 */ /* 0x000e240000000a00 */
[----:B0-----:R-:W-:-:S05]  /*0200*/  IMAD.WIDE R2, R2, 0x4, R4 ;  /* 0x0000000402027825 */ /* 0x001fca00078e0204 */
[----:B------:R-:W-:Y:S01]  /*0210*/  STG.E desc[UR6][R2.64], R7 ;  /* 0x0000000702007986 */ /* 0x000fe2000c101906 */
[----:B------:R-:W-:Y:S05]  /*0220*/  EXIT ;  /* 0x000000000000794d */ /* 0x000fea0003800000 */
        .weak           $__internal_0_$__cuda_sm3x_div_rn_noftz_f32_slowpath
        .type           $__internal_0_$__cuda_sm3x_div_rn_noftz_f32_slowpath,@function
        .size           $__internal_0_$__cuda_sm3x_div_rn_noftz_f32_slowpath,(.L_x_30 - $__internal_0_$__cuda_sm3x_div_rn_noftz_f32_slowpath)
$__internal_0_$__cuda_sm3x_div_rn_noftz_f32_slowpath:
[--C-:B------:R-:W-:Y:S01]  /*0230*/  SHF.R.U32.HI R0, RZ, 0x17, R3.reuse ;  /* 0x00000017ff007819 */ /* 0x100fe20000011603 */
[----:B------:R-:W-:Y:S04]  /*0240*/  BSSY.RECONVERGENT B0, `(.L_x_2) ;  /* 0x000005d000007945 */ /* 0x000fe80003800200 */
[----:B------:R-:W-:Y:S01]  /*0250*/  BSSY.RELIABLE B2, `(.L_x_3) ;  /* 0x000001b000027945 */ /* 0x000fe20003800100 */
[----:B------:R-:W-:Y:S01]  /*0260*/  IMAD.MOV.U32 R6, RZ, RZ, R3 ;  /* 0x000000ffff067224 */ /* 0x000fe200078e0003 */
[----:B------:R-:W-:-:S05]  /*0270*/  LOP3.LUT R5, R0, 0xff, RZ, 0xc0, !PT ;  /* 0x000000ff00057812 */ /* 0x000fca00078ec0ff */
[----:B------:R-:W-:-:S05]  /*0280*/  VIADD R7, R5, 0xffffffff ;  /* 0xffffffff05077836 */ /* 0x000fca0000000000 */
[----:B------:R-:W-:-:S13]  /*0290*/  ISETP.GT.U32.AND P0, PT, R7, 0xfd, PT ;  /* 0x000000fd0700780c */ /* 0x000fda0003f04070 */
[----:B------:R-:W-:Y:S01]  /*02a0*/  @!P0 IMAD.MOV.U32 R8, RZ, RZ, RZ ;  /* 0x000000ffff088224 */ /* 0x000fe200078e00ff */
[----:B------:R-:W-:Y:S06]  /*02b0*/  @!P0 BRA `(.L_x_4) ;  /* 0x0000000000508947 */ /* 0x000fec0003800000 */
[----:B------:R-:W-:Y:S01]  /*02c0*/  FSETP.GTU.FTZ.AND P0, PT, |R3|, +INF , PT ;  /* 0x7f8000000300780b */ /* 0x000fe20003f1c200 */
[----:B------:R-:W-:-:S12]  /*02d0*/  IMAD.MOV.U32 R0, RZ, RZ, R3 ;  /* 0x000000ffff007224 */ /* 0x000fd800078e0003 */
[----:B------:R-:W-:Y:S05]  /*02e0*/  @P0 BREAK.RELIABLE B2 ;  /* 0x0000000000020942 */ /* 0x000fea0003800100 */
[----:B------:R-:W-:Y:S05]  /*02f0*/  @P0 BRA `(.L_x_5) ;  /* 0x0000000400400947 */ /* 0x000fea0003800000 */
[----:B------:R-:W-:-:S05]  /*0300*/  IMAD.MOV.U32 R3, RZ, RZ, -0x41000000 ;  /* 0xbf000000ff037424 */ /* 0x000fca00078e00ff */
[----:B------:R-:W-:-:S13]  /*0310*/  LOP3.LUT P0, RZ, R6, 0x7fffffff, R3, 0xc8, !PT ;  /* 0x7fffffff06ff7812 */ /* 0x000fda000780c803 */
[----:B------:R-:W-:Y:S05]  /*0320*/  @!P0 BREAK.RELIABLE B2 ;  /* 0x0000000000028942 */ /* 0x000fea0003800100 */
[----:B------:R-:W-:Y:S05]  /*0330*/  @!P0 BRA `(.L_x_6) ;  /* 0x0000000400288947 */ /* 0x000fea0003800000 */
[----:B------:R-:W-:Y:S02]  /*0340*/  FSETP.NEU.FTZ.AND P0, PT, |R0|, +INF , PT ;  /* 0x7f8000000000780b */ /* 0x000fe40003f1d200 */
[----:B------:R-:W-:-:S04]  /*0350*/  LOP3.LUT P1, RZ, R3, 0x7fffffff, RZ, 0xc0, !PT ;  /* 0x7fffffff03ff7812 */ /* 0x000fc8000782c0ff */
[----:B------:R-:W-:-:S13]  /*0360*/  PLOP3.LUT P0, PT, P0, P1, PT, 0x2f, 0xf2 ;  /* 0x0000000000f2781c */ /* 0x000fda0000702577 */
[----:B------:R-:W-:Y:S05]  /*0370*/  @P0 BREAK.RELIABLE B2 ;  /* 0x0000000000020942 */ /* 0x000fea0003800100 */
[----:B------:R-:W-:Y:S05]  /*0380*/  @P0 BRA `(.L_x_7) ;  /* 0x00000004000c0947 */ /* 0x000fea0003800000 */
[----:B------:R-:W-:-:S13]  /*0390*/  LOP3.LUT P0, RZ, R6, 0x7fffffff, RZ, 0xc0, !PT ;  /* 0x7fffffff06ff7812 */ /* 0x000fda000780c0ff */
[----:B------:R-:W-:Y:S05]  /*03a0*/  @!P0 BREAK.RELIABLE B2 ;  /* 0x0000000000028942 */ /* 0x000fea0003800100 */
[----:B------:R-:W-:Y:S05]  /*03b0*/  @!P0 BRA `(.L_x_8) ;  /* 0x0000000000f48947 */ /* 0x000fea0003800000 */
[----:B------:R-:W-:Y:S01]  /*03c0*/  ISETP.GE.AND P0, PT, R7, RZ, PT ;  /* 0x000000ff0700720c */ /* 0x000fe20003f06270 */
[----:B------:R-:W-:-:S12]  /*03d0*/  IMAD.MOV.U32 R8, RZ, RZ, RZ ;  /* 0x000000ffff087224 */ /* 0x000fd800078e00ff */
[----:B------:R-:W-:Y:S01]  /*03e0*/  @!P0 FFMA R6, R0, 1.84467440737095516160e+19, RZ ;  /* 0x5f80000000068823 */ /* 0x000fe200000000ff */
[----:B------:R-:W-:-:S07]  /*03f0*/  @!P0 VIADD R8, R8, 0x40 ;  /* 0x0000004008088836 */ /* 0x000fce0000000000 */
.L_x_4:
[----:B------:R-:W-:Y:S05]  /*0400*/  BSYNC.RELIABLE B2 ;  /* 0x0000000000027941 */ /* 0x000fea0003800100 */
.L_x_3:
[----:B------:R-:W-:Y:S01]  /*0410*/  LEA R3, R5, 0xc0800000, 0x17 ;  /* 0xc080000005037811 */ /* 0x000fe200078eb8ff */
[----:B------:R-:W-:Y:S01]  /*0420*/  UMOV UR4, 0xbf000000 ;  /* 0xbf00000000047882 */ /* 0x000fe20000000000 */
[----:B------:R-:W-:Y:S01]  /*0430*/  IADD3 R5, PT, PT, R8, 0x7e, -R5 ;  /* 0x0000007e08057810 */ /* 0x000fe20007ffe805 */
[----:B------:R-:W-:Y:S01]  /*0440*/  UIADD3 UR4, UPT, UPT, UR4, 0x800000, URZ ;  /* 0x0080000004047890 */ /* 0x000fe2000fffe0ff */
[----:B------:R-:W-:Y:S01]  /*0450*/  BSSY.RECONVERGENT B2, `(.L_x_9) ;  /* 0x0000032000027945 */ /* 0x000fe20003800200 */
[----:B------:R-:W-:-:S04]  /*0460*/  IMAD.IADD R3, R6, 0x1, -R3 ;  /* 0x0000000106037824 */ /* 0x000fc800078e0a03 */
[----:B------:R-:W0:Y:S01]  /*0470*/  MUFU.RCP R0, R3 ;  /* 0x0000000300007308 */ /* 0x000e220000001000 */
[----:B------:R-:W-:-:S04]  /*0480*/  FADD.FTZ R7, -R3, -RZ ;  /* 0x800000ff03077221 */ /* 0x000fc80000010100 */
[----:B0-----:R-:W-:-:S04]  /*0490*/  FFMA R9, R0, R7, 1 ;  /* 0x3f80000000097423 */ /* 0x001fc80000000007 */
[----:B------:R-:W-:-:S04]  /*04a0*/  FFMA R0, R0, R9, R0 ;  /* 0x0000000900007223 */ /* 0x000fc80000000000 */
[----:B------:R-:W-:-:S04]  /*04b0*/  FFMA R6, R0, UR4, RZ ;  /* 0x0000000400067c23 */ /* 0x000fc800080000ff */
[----:B------:R-:W-:-:S04]  /*04c0*/  FFMA R9, R7, R6, UR4 ;  /* 0x0000000407097e23 */ /* 0x000fc80008000006 */
[----:B------:R-:W-:-:S04]  /*04d0*/  FFMA R9, R0, R9, R6 ;  /* 0x0000000900097223 */ /* 0x000fc80000000006 */
[----:B------:R-:W-:-:S04]  /*04e0*/  FFMA R10, R7, R9, UR4 ;  /* 0x00000004070a7e23 */ /* 0x000fc80008000009 */
[----:B------:R-:W-:-:S05]  /*04f0*/  FFMA R6, R0, R10, R9 ;  /* 0x0000000a00067223 */ /* 0x000fca0000000009 */
[----:B------:R-:W-:-:S04]  /*0500*/  SHF.R.U32.HI R3, RZ, 0x17, R6 ;  /* 0x00000017ff037819 */ /* 0x000fc80000011606 */
[----:B------:R-:W-:-:S05]  /*0510*/  LOP3.LUT R3, R3, 0xff, RZ, 0xc0, !PT ;  /* 0x000000ff03037812 */ /* 0x000fca00078ec0ff */
[----:B------:R-:W-:-:S04]  /*0520*/  IMAD.IADD R7, R3, 0x1, R5 ;  /* 0x0000000103077824 */ /* 0x000fc800078e0205 */
[----:B------:R-:W-:-:S05]  /*0530*/  VIADD R3, R7, 0xffffffff ;  /* 0xffffffff07037836 */ /* 0x000fca0000000000 */
[----:B------:R-:W-:-:S13]  /*0540*/  ISETP.GE.U32.AND P0, PT, R3, 0xfe, PT ;  /* 0x000000fe0300780c */ /* 0x000fda0003f06070 */
[----:B------:R-:W-:Y:S05]  /*0550*/  @!P0 BRA `(.L_x_10) ;  /* 0x0000000000808947 */ /* 0x000fea0003800000 */
[----:B------:R-:W-:-:S13]  /*0560*/  ISETP.GT.AND P0, PT, R7, 0xfe, PT ;  /* 0x000000fe0700780c */ /* 0x000fda0003f04270 */
[----:B------:R-:W-:Y:S05]  /*0570*/  @P0 BRA `(.L_x_11) ;  /* 0x00000000006c0947 */ /* 0x000fea0003800000 */
[----:B------:R-:W-:-:S13]  /*0580*/  ISETP.GE.AND P0, PT, R7, 0x1, PT ;  /* 0x000000010700780c */ /* 0x000fda0003f06270 */
[----:B------:R-:W-:Y:S05]  /*0590*/  @P0 BRA `(.L_x_12) ;  /* 0x0000000000740947 */ /* 0x000fea0003800000 */
[----:B------:R-:W-:Y:S02]  /*05a0*/  ISETP.GE.AND P0, PT, R7, -0x18, PT ;  /* 0xffffffe80700780c */ /* 0x000fe40003f06270 */
[----:B------:R-:W-:-:S11]  /*05b0*/  LOP3.LUT R6, R6, 0x80000000, RZ, 0xc0, !PT ;  /* 0x8000000006067812 */ /* 0x000fd600078ec0ff */
[----:B------:R-:W-:Y:S05]  /*05c0*/  @!P0 BRA `(.L_x_12) ;  /* 0x0000000000688947 */ /* 0x000fea0003800000 */
[CC--:B------:R-:W-:Y:S01]  /*05d0*/  FFMA.RZ R3, R0.reuse, R10.reuse, R9 ;  /* 0x0000000a00037223 */ /* 0x0c0fe2000000c009 */
[C---:B------:R-:W-:Y:S01]  /*05e0*/  VIADD R8, R7.reuse, 0x20 ;  /* 0x0000002007087836 */ /* 0x040fe20000000000 */
[C---:B------:R-:W-:Y:S02]  /*05f0*/  ISETP.NE.AND P2, PT, R7.reuse, RZ, PT ;  /* 0x000000ff0700720c */ /* 0x040fe40003f45270 */
[----:B------:R-:W-:Y:S01]  /*0600*/  ISETP.NE.AND P1, PT, R7, RZ, PT ;  /* 0x000000ff0700720c */ /* 0x000fe20003f25270 */
[----:B------:R-:W-:Y:S01]  /*0610*/  IMAD.MOV R7, RZ, RZ, -R7 ;  /* 0x000000ffff077224 */ /* 0x000fe200078e0a07 */
[----:B------:R-:W-:Y:S01]  /*0620*/  LOP3.LUT R5, R3, 0x7fffff, RZ, 0xc0, !PT ;  /* 0x007fffff03057812 */ /* 0x000fe200078ec0ff */
[CCC-:B------:R-:W-:Y:S01]  /*0630*/  FFMA.RP R3, R0.reuse, R10.reuse, R9.reuse ;  /* 0x0000000a00037223 */ /* 0x1c0fe20000008009 */
[----:B------:R-:W-:Y:S02]  /*0640*/  FFMA.RM R0, R0, R10, R9 ;  /* 0x0000000a00007223 */ /* 0x000fe40000004009 */
[----:B------:R-:W-:-:S03]  /*0650*/  LOP3.LUT R5, R5, 0x800000, RZ, 0xfc, !PT ;  /* 0x0080000005057812 */ /* 0x000fc600078efcff */
[----:B------:R-:W-:Y:S02]  /*0660*/  FSETP.NEU.FTZ.AND P0, PT, R3, R0, PT ;  /* 0x000000000300720b */ /* 0x000fe40003f1d000 */
[----:B------:R-:W-:Y:S02]  /*0670*/  SHF.L.U32 R8, R5, R8, RZ ;  /* 0x0000000805087219 */ /* 0x000fe400000006ff */
[----:B------:R-:W-:Y:S02]  /*0680*/  SEL R0, R7, RZ, P2 ;  /* 0x000000ff07007207 */ /* 0x000fe40001000000 */
[----:B------:R-:W-:Y:S02]  /*0690*/  ISETP.NE.AND P1, PT, R8, RZ, P1 ;  /* 0x000000ff0800720c */ /* 0x000fe40000f25270 */
[----:B------:R-:W-:Y:S02]  /*06a0*/  SHF.R.U32.HI R0, RZ, R0, R5 ;  /* 0x00000000ff007219 */ /* 0x000fe40000011605 */
[----:B------:R-:W-:-:S02]  /*06b0*/  PLOP3.LUT P0, PT, P0, P1, PT, 0xf8, 0x8f ;  /* 0x00000000008f781c */ /* 0x000fc40000703f70 */
[----:B------:R-:W-:Y:S02]  /*06c0*/  SHF.R.U32.HI R8, RZ, 0x1, R0 ;  /* 0x00000001ff087819 */ /* 0x000fe40000011600 */
[----:B------:R-:W-:-:S04]  /*06d0*/  SEL R3, RZ, 0x1, !P0 ;  /* 0x00000001ff037807 */ /* 0x000fc80004000000 */
[----:B------:R-:W-:-:S04]  /*06e0*/  LOP3.LUT R3, R3, 0x1, R8, 0xf8, !PT ;  /* 0x0000000103037812 */ /* 0x000fc800078ef808 */
[----:B------:R-:W-:-:S05]  /*06f0*/  LOP3.LUT R3, R3, R0, RZ, 0xc0, !PT ;  /* 0x0000000003037212 */ /* 0x000fca00078ec0ff */
[----:B------:R-:W-:-:S05]  /*0700*/  IMAD.IADD R3, R8, 0x1, R3 ;  /* 0x0000000108037824 */ /* 0x000fca00078e0203 */
[----:B------:R-:W-:Y:S01]  /*0710*/  LOP3.LUT R6, R3, R6, RZ, 0xfc, !PT ;  /* 0x0000000603067212 */ /* 0x000fe200078efcff */
[----:B------:R-:W-:Y:S06]  /*0720*/  BRA `(.L_x_12) ;  /* 0x0000000000107947 */ /* 0x000fec0003800000 */
.L_x_11:
[----:B------:R-:W-:-:S04]  /*0730*/  LOP3.LUT R6, R6, 0x80000000, RZ, 0xc0, !PT ;  /* 0x8000000006067812 */ /* 0x000fc800078ec0ff */
[----:B------:R-:W-:Y:S01]  /*0740*/  LOP3.LUT R6, R6, 0x7f800000, RZ, 0xfc, !PT ;  /* 0x7f80000006067812 */ /* 0x000fe200078efcff */
[----:B------:R-:W-:Y:S06]  /*0750*/  BRA `(.L_x_12) ;  /* 0x0000000000047947 */ /* 0x000fec0003800000 */
.L_x_10:
[----:B------:R-:W-:-:S07]  /*0760*/  IMAD R6, R5, 0x800000, R6 ;  /* 0x0080000005067824 */ /* 0x000fce00078e0206 */
.L_x_12:
[----:B------:R-:W-:Y:S05]  /*0770*/  BSYNC.RECONVERGENT B2 ;  /* 0x0000000000027941 */ /* 0x000fea0003800200 */
.L_x_9:
[----:B------:R-:W-:Y:S05]  /*0780*/  BRA `(.L_x_13) ;  /* 0x0000000000207947 */ /* 0x000fea0003800000 */
.L_x_8:
[----:B------:R-:W-:-:S04]  /*0790*/  LOP3.LUT R6, R6, 0x80000000, R3, 0x48, !PT ;  /* 0x8000000006067812 */ /* 0x000fc800078e4803 */
[----:B------:R-:W-:Y:S01]  /*07a0*/  LOP3.LUT R6, R6, 0x7f800000, RZ, 0xfc, !PT ;  /* 0x7f80000006067812 */ /* 0x000fe200078efcff */
[----:B------:R-:W-:Y:S06]  /*07b0*/  BRA `(.L_x_13) ;  /* 0x0000000000147947 */ /* 0x000fec0003800000 */
.L_x_7:
[----:B------:R-:W-:Y:S01]  /*07c0*/  LOP3.LUT R6, R6, 0x80000000, R3, 0x48, !PT ;  /* 0x8000000006067812 */ /* 0x000fe200078e4803 */
[----:B------:R-:W-:Y:S06]  /*07d0*/  BRA `(.L_x_13) ;  /* 0x00000000000c7947 */ /* 0x000fec0003800000 */
.L_x_6:
[----:B------:R-:W0:Y:S01]  /*07e0*/  MUFU.RSQ R6, -QNAN ;  /* 0xffc0000000067908 */ /* 0x000e220000001400 */
[----:B------:R-:W-:Y:S05]  /*07f0*/  BRA `(.L_x_13) ;  /* 0x0000000000047947 */ /* 0x000fea0003800000 */
.L_x_5:
[----:B------:R-:W-:-:S07]  /*0800*/  FADD.FTZ R6, R0, -0.5 ;  /* 0xbf00000000067421 */ /* 0x000fce0000010000 */
.L_x_13:
[----:B------:R-:W-:Y:S05]  /*0810*/  BSYNC.RECONVERGENT B0 ;  /* 0x0000000000007941 */ /* 0x000fea0003800200 */
.L_x_2:
[----:B------:R-:W-:-:S04]  /*0820*/  IMAD.MOV.U32 R5, RZ, RZ, 0x0 ;  /* 0x00000000ff057424 */ /* 0x000fc800078e00ff */
[----:B0-----:R-:W-:Y:S05]  /*0830*/  RET.REL.NODEC R4 `(_Z22vectorSigmoidDeriv_kerPfS_i) ;  /* 0xfffffff404f07950 */ /* 0x001fea0003c3ffff */
.L_x_14:
[----:B------:R-:W-:-:S00]  /*0840*/  BRA `(.L_x_14) ;  /* 0xfffffffc00fc7947 */ /* 0x000fc0000383ffff */
[----:B------:R-:W-:-:S00]  /*0850*/  NOP ;  /* 0x0000000000007918 */ /* 0x000fc00000000000 */
        /* <DEDUP_REMOVED lines=10> */
.L_x_30:


//--------------------- .text._Z17vectorSigmoid_kerPfS_i --------------------------
	.section	.text._Z17vectorSigmoid_kerPfS_i,"ax",@progbits
	.align	128
        .global         _Z17vectorSigmoid_kerPfS_i
        .type           _Z17vectorSigmoid_kerPfS_i,@function
        .size           _Z17vectorSigmoid_kerPfS_i,(.L_x_31 - _Z17vectorSigmoid_kerPfS_i)
        .other          _Z17vectorSigmoid_kerPfS_i,@"STO_CUDA_ENTRY STV_DEFAULT"
_Z17vectorSigmoid_kerPfS_i:
.text._Z17vectorSigmoid_kerPfS_i:
        /* <DEDUP_REMOVED lines=10> */
[----:B0-----:R-:W-:-:S05]  /*00a0*/  IMAD.WIDE R2, R0, 0x4, R2 ;  /* 0x0000000400027825 */ /* 0x001fca00078e0202 */
[----:B-1----:R-:W2:Y:S01]  /*00b0*/  LDG.E R12, desc[UR4][R2.64] ;  /* 0x00000004020c7981 */ /* 0x002ea2000c1e1900 */
[----:B------:R-:W-:Y:S01]  /*00c0*/  IMAD.MOV.U32 R8, RZ, RZ, 0x1 ;  /* 0x00000001ff087424 */ /* 0x000fe200078e00ff */
[----:B------:R-:W-:Y:S01]  /*00d0*/  BSSY.RECONVERGENT B0, `(.L_x_15) ;  /* 0x0000016000007945 */ /* 0x000fe20003800200 */
[----:B--2---:R-:W-:-:S04]  /*00e0*/  FSETP.GEU.AND P0, PT, R12, RZ, PT ;  /* 0x000000ff0c00720b */ /* 0x004fc80003f0e000 */
[----:B------:R-:W-:-:S04]  /*00f0*/  FSEL R13, -R12, R12, !P0 ;  /* 0x0000000c0c0d7208 */ /* 0x000fc80004000100 */
[----:B------:R-:W0:Y:S02]  /*0100*/  F2F.F64.F32 R4, R13 ;  /* 0x0000000d00047310 */ /* 0x000e240000201800 */
[----:B0-----:R-:W-:-:S06]  /*0110*/  DADD R4, R4, 1 ;  /* 0x3ff0000004047429 */ /* 0x001fcc0000000000 */
[----:B------:R-:W0:Y:S02]  /*0120*/  MUFU.RCP64H R9, R5 ;  /* 0x0000000500097308 */ /* 0x000e240000001800 */
[----:B0-----:R-:W-:-:S08]  /*0130*/  DFMA R6, -R4, R8, 1 ;  /* 0x3ff000000406742b */ /* 0x001fd00000000108 */
[----:B------:R-:W-:Y:S02]  /*0140*/  DFMA R10, R6, R6, R6 ;  /* 0x00000006060a722b */ /* 0x000fe40000000006 */
[----:B------:R-:W0:Y:S06]  /*0150*/  F2F.F64.F32 R6, R12 ;  /* 0x0000000c00067310 */ /* 0x000e2c0000201800 */
[----:B------:R-:W-:-:S08]  /*0160*/  DFMA R10, R8, R10, R8 ;  /* 0x0000000a080a722b */ /* 0x000fd00000000008 */
[----:B------:R-:W-:Y:S02]  /*0170*/  DFMA R2, -R4, R10, 1 ;  /* 0x3ff000000402742b */ /* 0x000fe4000000010a */
[----:B0-----:R-:W-:-:S06]  /*0180*/  DMUL R6, R6, 0.5 ;  /* 0x3fe0000006067828 */ /* 0x001fcc0000000000 */
[----:B------:R-:W-:-:S04]  /*0190*/  DFMA R2, R10, R2, R10 ;  /* 0x000000020a02722b */ /* 0x000fc8000000000a */
[----:B------:R-:W-:-:S04]  /*01a0*/  FSETP.GEU.AND P1, PT, |R7|, 6.5827683646048100446e-37, PT ;  /* 0x036000000700780b */ /* 0x000fc80003f2e200 */
[----:B------:R-:W-:-:S08]  /*01b0*/  DMUL R8, R6, R2 ;  /* 0x0000000206087228 */ /* 0x000fd00000000000 */
[----:B------:R-:W-:-:S08]  /*01c0*/  DFMA R10, -R4, R8, R6 ;  /* 0x00000008040a722b */ /* 0x000fd00000000106 */
[----:B------:R-:W-:-:S10]  /*01d0*/  DFMA R2, R2, R10, R8 ;  /* 0x0000000a0202722b */ /* 0x000fd40000000008 */
[----:B------:R-:W-:-:S05]  /*01e0*/  FFMA R8, RZ, R5, R3 ;  /* 0x00000005ff087223 */ /* 0x000fca0000000003 */
[----:B------:R-:W-:-:S13]  /*01f0*/  FSETP.GT.AND P0, PT, |R8|, 1.469367938527859385e-39, PT ;  /* 0x001000000800780b */ /* 0x000fda0003f04200 */
[----:B------:R-:W-:Y:S05]  /*0200*/  @P0 BRA P1, `(.L_x_16) ;  /* 0x0000000000080947 */ /* 0x000fea0000800000 */
[----:B------:R-:W-:-:S07]  /*0210*/  MOV R10, 0x230 ;  /* 0x00000230000a7802 */ /* 0x000fce0000000f00 */
[----:B------:R-:W-:Y:S05]  /*0220*/  CALL.REL.NOINC `($__internal_1_$__cuda_sm20_div_rn_f64_full) ;  /* 0x00000000001c7944 */ /* 0x000fea0003c00000 */
.L_x_16:
[----:B------:R-:W-:Y:S05]  /*0230*/  BSYNC.RECONVERGENT B0 ;  /* 0x0000000000007941 */ /* 0x000fea0003800200 */
.L_x_15:
[----:B------:R-:W0:Y:S01]  /*0240*/  LDC.64 R4, c[0x0][0x388] ;  /* 0x0000e200ff047b82 */ /* 0x000e220000000a00 */
[----:B------:R-:W-:-:S10]  /*0250*/  DADD R2, -R2, 0.5 ;  /* 0x3fe0000002027429 */ /* 0x000fd40000000100 */
[----:B------:R-:W1:Y:S01]  /*0260*/  F2F.F32.F64 R3, R2 ;  /* 0x0000000200037310 */ /* 0x000e620000301000 */
[----:B0-----:R-:W-:-:S05]  /*0270*/  IMAD.WIDE R4, R0, 0x4, R4 ;  /* 0x0000000400047825 */ /* 0x001fca00078e0204 */
[----:B-1----:R-:W-:Y:S01]  /*0280*/  STG.E desc[UR4][R4.64], R3 ;  /* 0x0000000304007986 */ /* 0x002fe2000c101904 */
[----:B------:R-:W-:Y:S05]  /*0290*/  EXIT ;  /* 0x000000000000794d */ /* 0x000fea0003800000 */
        .weak           $__internal_1_$__cuda_sm20_div_rn_f64_full
        .type           $__internal_1_$__cuda_sm20_div_rn_f64_full,@function
        .size           $__internal_1_$__cuda_sm20_div_rn_f64_full,(.L_x_31 - $__internal_1_$__cuda_sm20_div_rn_f64_full)
$__internal_1_$__cuda_sm20_div_rn_f64_full:
[C---:B------:R-:W-:Y:S01]  /*02a0*/  FSETP.GEU.AND P0, PT, |R5|.reuse, 1.469367938527859385e-39, PT ;  /* 0x001000000500780b */ /* 0x040fe20003f0e200 */
[----:B------:R-:W-:Y:S01]  /*02b0*/  IMAD.MOV.U32 R16, RZ, RZ, 0x1 ;  /* 0x00000001ff107424 */ /* 0x000fe200078e00ff */
[----:B------:R-:W-:Y:S01]  /*02c0*/  LOP3.LUT R2, R5, 0x800fffff, RZ, 0xc0, !PT ;  /* 0x800fffff05027812 */ /* 0x000fe200078ec0ff */
[----:B------:R-:W-:Y:S01]  /*02d0*/  BSSY.RECONVERGENT B1, `(.L_x_17) ;  /* 0x0000055000017945 */ /* 0x000fe20003800200 */
[C---:B------:R-:W-:Y:S02]  /*02e0*/  FSETP.GEU.AND P2, PT, |R7|.reuse, 1.469367938527859385e-39, PT ;  /* 0x001000000700780b */ /* 0x040fe40003f4e200 */
[----:B------:R-:W-:Y:S01]  /*02f0*/  LOP3.LUT R3, R2, 0x3ff00000, RZ, 0xfc, !PT ;  /* 0x3ff0000002037812 */ /* 0x000fe200078efcff */
[----:B------:R-:W-:Y:S01]  /*0300*/  IMAD.MOV.U32 R2, RZ, RZ, R4 ;  /* 0x000000ffff027224 */ /* 0x000fe200078e0004 */
[----:B------:R-:W-:Y:S02]  /*0310*/  LOP3.LUT R11, R7, 0x7ff00000, RZ, 0xc0, !PT ;  /* 0x7ff00000070b7812 */ /* 0x000fe400078ec0ff */
[----:B------:R-:W-:-:S03]  /*0320*/  LOP3.LUT R14, R5, 0x7ff00000, RZ, 0xc0, !PT ;  /* 0x7ff00000050e7812 */ /* 0x000fc600078ec0ff */
[----:B------:R-:W-:Y:S01]  /*0330*/  @!P0 DMUL R2, R4, 8.98846567431157953865e+307 ;  /* 0x7fe0000004028828 */ /* 0x000fe20000000000 */
[----:B------:R-:W-:-:S03]  /*0340*/  ISETP.GE.U32.AND P1, PT, R11, R14, PT ;  /* 0x0000000e0b00720c */ /* 0x000fc60003f26070 */
[----:B------:R-:W-:Y:S01]  /*0350*/  @!P2 LOP3.LUT R12, R5, 0x7ff00000, RZ, 0xc0, !PT ;  /* 0x7ff00000050ca812 */ /* 0x000fe200078ec0ff */
[----:B------:R-:W-:Y:S01]  /*0360*/  @!P2 IMAD.MOV.U32 R18, RZ, RZ, RZ ;  /* 0x000000ffff12a224 */ /* 0x000fe200078e00ff */
[----:B------:R-:W0:Y:S02]  /*0370*/  MUFU.RCP64H R17, R3 ;  /* 0x0000000300117308 */ /* 0x000e240000001800 */
[----:B------:R-:W-:Y:S01]  /*0380*/  @!P2 ISETP.GE.U32.AND P3, PT, R11, R12, PT ;  /* 0x0000000c0b00a20c */ /* 0x000fe20003f66070 */
[----:B------:R-:W-:-:S05]  /*0390*/  IMAD.MOV.U32 R12, RZ, RZ, 0x1ca00000 ;  /* 0x1ca00000ff0c7424 */ /* 0x000fca00078e00ff */
[----:B------:R-:W-:-:S04]  /*03a0*/  @!P2 SEL R13, R12, 0x63400000, !P3 ;  /* 0x634000000c0da807 */ /* 0x000fc80005800000 */
[----:B------:R-:W-:-:S04]  /*03b0*/  @!P2 LOP3.LUT R13, R13, 0x80000000, R7, 0xf8, !PT ;  /* 0x800000000d0da812 */ /* 0x000fc800078ef807 */
[----:B------:R-:W-:Y:S01]  /*03c0*/  @!P2 LOP3.LUT R19, R13, 0x100000, RZ, 0xfc, !PT ;  /* 0x001000000d13a812 */ /* 0x000fe200078efcff */
[----:B0-----:R-:W-:-:S08]  /*03d0*/  DFMA R8, R16, -R2, 1 ;  /* 0x3ff000001008742b */ /* 0x001fd00000000802 */
[----:B------:R-:W-:-:S08]  /*03e0*/  DFMA R8, R8, R8, R8 ;  /* 0x000000080808722b */ /* 0x000fd00000000008 */
[----:B------:R-:W-:Y:S01]  /*03f0*/  DFMA R16, R16, R8, R16 ;  /* 0x000000081010722b */ /* 0x000fe20000000010 */
[----:B------:R-:W-:Y:S01]  /*0400*/  SEL R9, R12, 0x63400000, !P1 ;  /* 0x634000000c097807 */ /* 0x000fe20004800000 */
[----:B------:R-:W-:-:S03]  /*0410*/  IMAD.MOV.U32 R8, RZ, RZ, R6 ;  /* 0x000000ffff087224 */ /* 0x000fc600078e0006 */
[----:B------:R-:W-:-:S03]  /*0420*/  LOP3.LUT R9, R9, 0x800fffff, R7, 0xf8, !PT ;  /* 0x800fffff09097812 */ /* 0x000fc600078ef807 */
[----:B------:R-:W-:-:S03]  /*0430*/  DFMA R20, R16, -R2, 1 ;  /* 0x3ff000001014742b */ /* 0x000fc60000000802 */
[----:B------:R-:W-:-:S05]  /*0440*/  @!P2 DFMA R8, R8, 2, -R18 ;  /* 0x400000000808a82b */ /* 0x000fca0000000812 */
[----:B------:R-:W-:Y:S01]  /*0450*/  DFMA R16, R16, R20, R16 ;  /* 0x000000141010722b */ /* 0x000fe20000000010 */
[----:B------:R-:W-:Y:S02]  /*0460*/  IMAD.MOV.U32 R21, RZ, RZ, R11 ;  /* 0x000000ffff157224 */ /* 0x000fe400078e000b */
[----:B------:R-:W-:Y:S01]  /*0470*/  IMAD.MOV.U32 R20, RZ, RZ, R14 ;  /* 0x000000ffff147224 */ /* 0x000fe200078e000e */
[----:B------:R-:W-:Y:S02]  /*0480*/  @!P0 LOP3.LUT R20, R3, 0x7ff00000, RZ, 0xc0, !PT ;  /* 0x7ff0000003148812 */ /* 0x000fe400078ec0ff */
[----:B------:R-:W-:Y:S02]  /*0490*/  @!P2 LOP3.LUT R21, R9, 0x7ff00000, RZ, 0xc0, !PT ;  /* 0x7ff000000915a812 */ /* 0x000fe400078ec0ff */
[----:B------:R-:W-:Y:S01]  /*04a0*/  DMUL R18, R16, R8 ;  /* 0x0000000810127228 */ /* 0x000fe20000000000 */
[----:B------:R-:W-:Y:S02]  /*04b0*/  VIADD R22, R20, 0xffffffff ;  /* 0xffffffff14167836 */ /* 0x000fe40000000000 */
[----:B------:R-:W-:-:S05]  /*04c0*/  VIADD R13, R21, 0xffffffff ;  /* 0xffffffff150d7836 */ /* 0x000fca0000000000 */
[----:B------:R-:W-:Y:S01]  /*04d0*/  DFMA R14, R18, -R2, R8 ;  /* 0x80000002120e722b */ /* 0x000fe20000000008 */
[----:B------:R-:W-:-:S04]  /*04e0*/  ISETP.GT.U32.AND P0, PT, R13, 0x7feffffe, PT ;  /* 0x7feffffe0d00780c */ /* 0x000fc80003f04070 */
[----:B------:R-:W-:-:S03]  /*04f0*/  ISETP.GT.U32.OR P0, PT, R22, 0x7feffffe, P0 ;  /* 0x7feffffe1600780c */ /* 0x000fc60000704470 */
[----:B------:R-:W-:-:S10]  /*0500*/  DFMA R14, R16, R14, R18 ;  /* 0x0000000e100e722b */ /* 0x000fd40000000012 */
[----:B------:R-:W-:Y:S05]  /*0510*/  @P0 BRA `(.L_x_18) ;  /* 0x00000000006c0947 */ /* 0x000fea0003800000 */
[----:B------:R-:W-:-:S04]  /*0520*/  LOP3.LUT R16, R5, 0x7ff00000, RZ, 0xc0, !PT ;  /* 0x7ff0000005107812 */ /* 0x000fc800078ec0ff */
[CC--:B------:R-:W-:Y:S02]  /*0530*/  VIADDMNMX R6, R11.reuse, -R16.reuse, 0xb9600000, !PT ;  /* 0xb96000000b067446 */ /* 0x0c0fe40007800910 */
[----:B------:R-:W-:Y:S02]  /*0540*/  ISETP.GE.U32.AND P0, PT, R11, R16, PT ;  /* 0x000000100b00720c */ /* 0x000fe40003f06070 */
[----:B------:R-:W-:Y:S02]  /*0550*/  VIMNMX R6, PT, PT, R6, 0x46a00000, PT ;  /* 0x46a0000006067848 */ /* 0x000fe40003fe0100 */
[----:B------:R-:W-:-:S05]  /*0560*/  SEL R11, R12, 0x63400000, !P0 ;  /* 0x634000000c0b7807 */ /* 0x000fca0004000000 */
[----:B------:R-:W-:Y:S02]  /*0570*/  IMAD.IADD R11, R6, 0x1, -R11 ;  /* 0x00000001060b7824 */ /* 0x000fe400078e0a0b */
[----:B------:R-:W-:Y:S02]  /*0580*/  IMAD.MOV.U32 R6, RZ, RZ, RZ ;  /* 0x000000ffff067224 */ /* 0x000fe400078e00ff */
[----:B------:R-:W-:-:S06]  /*0590*/  VIADD R7, R11, 0x7fe00000 ;  /* 0x7fe000000b077836 */ /* 0x000fcc0000000000 */
[----:B------:R-:W-:-:S10]  /*05a0*/  DMUL R12, R14, R6 ;  /* 0x000000060e0c7228 */ /* 0x000fd40000000000 */
[----:B------:R-:W-:-:S13]  /*05b0*/  FSETP.GTU.AND P0, PT, |R13|, 1.469367938527859385e-39, PT ;  /* 0x001000000d00780b */ /* 0x000fda0003f0c200 */
[----:B------:R-:W-:Y:S05]  /*05c0*/  @P0 BRA `(.L_x_19) ;  /* 0x0000000000940947 */ /* 0x000fea0003800000 */
[----:B------:R-:W-:Y:S01]  /*05d0*/  DFMA R2, R14, -R2, R8 ;  /* 0x800000020e02722b */ /* 0x000fe20000000008 */
[----:B------:R-:W-:-:S09]  /*05e0*/  IMAD.MOV.U32 R6, RZ, RZ, RZ ;  /* 0x000000ffff067224 */ /* 0x000fd200078e00ff */
[C---:B------:R-:W-:Y:S02]  /*05f0*/  FSETP.NEU.AND P0, PT, R3.reuse, RZ, PT ;  /* 0x000000ff0300720b */ /* 0x040fe40003f0d000 */
[----:B------:R-:W-:-:S04]  /*0600*/  LOP3.LUT R5, R3, 0x80000000, R5, 0x48, !PT ;  /* 0x8000000003057812 */ /* 0x000fc800078e4805 */
[----:B------:R-:W-:-:S07]  /*0610*/  LOP3.LUT R7, R5, R7, RZ, 0xfc, !PT ;  /* 0x0000000705077212 */ /* 0x000fce00078efcff */
[----:B------:R-:W-:Y:S05]  /*0620*/  @!P0 BRA `(.L_x_19) ;  /* 0x00000000007c8947 */ /* 0x000fea0003800000 */
[----:B------:R-:W-:Y:S01]  /*0630*/  IMAD.MOV R3, RZ, RZ, -R11 ;  /* 0x000000ffff037224 */ /* 0x000fe200078e0a0b */
[----:B------:R-:W-:Y:S01]  /*0640*/  DMUL.RP R6, R14, R6 ;  /* 0x000000060e067228 */ /* 0x000fe20000008000 */
[----:B------:R-:W-:Y:S01]  /*0650*/  IMAD.MOV.U32 R2, RZ, RZ, RZ ;  /* 0x000000ffff027224 */ /* 0x000fe200078e00ff */
[----:B------:R-:W-:-:S05]  /*0660*/  IADD3 R11, PT, PT, -R11, -0x43300000, RZ ;  /* 0xbcd000000b0b7810 */ /* 0x000fca0007ffe1ff */
[----:B------:R-:W-:-:S03]  /*0670*/  DFMA R2, R12, -R2, R14 ;  /* 0x800000020c02722b */ /* 0x000fc6000000000e */
[----:B------:R-:W-:-:S07]  /*0680*/  LOP3.LUT R5, R7, R5, RZ, 0x3c, !PT ;  /* 0x0000000507057212 */ /* 0x000fce00078e3cff */
[----:B------:R-:W-:-:S04]  /*0690*/  FSETP.NEU.AND P0, PT, |R3|, R11, PT ;  /* 0x0000000b0300720b */ /* 0x000fc80003f0d200 */
[----:B------:R-:W-:Y:S02]  /*06a0*/  FSEL R12, R6, R12, !P0 ;  /* 0x0000000c060c7208 */ /* 0x000fe40004000000 */
[----:B------:R-:W-:Y:S01]  /*06b0*/  FSEL R13, R5, R13, !P0 ;  /* 0x0000000d050d7208 */ /* 0x000fe20004000000 */
[----:B------:R-:W-:Y:S06]  /*06c0*/  BRA `(.L_x_19) ;  /* 0x0000000000547947 */ /* 0x000fec0003800000 */
.L_x_18:
[----:B------:R-:W-:-:S14]  /*06d0*/  DSETP.NAN.AND P0, PT, R6, R6, PT ;  /* 0x000000060600722a */ /* 0x000fdc0003f08000 */
[----:B------:R-:W-:Y:S05]  /*06e0*/  @P0 BRA `(.L_x_20) ;  /* 0x0000000000440947 */ /* 0x000fea0003800000 */
[----:B------:R-:W-:-:S14]  /*06f0*/  DSETP.NAN.AND P0, PT, R4, R4, PT ;  /* 0x000000040400722a */ /* 0x000fdc0003f08000 */
[----:B------:R-:W-:Y:S05]  /*0700*/  @P0 BRA `(.L_x_21) ;  /* 0x0000000000300947 */ /* 0x000fea0003800000 */
[----:B------:R-:W-:Y:S01]  /*0710*/  ISETP.NE.AND P0, PT, R21, R20, PT ;  /* 0x000000141500720c */ /* 0x000fe20003f05270 */
[----:B------:R-:W-:Y:S02]  /*0720*/  IMAD.MOV.U32 R12, RZ, RZ, 0x0 ;  /* 0x00000000ff0c7424 */ /* 0x000fe400078e00ff */
[----:B------:R-:W-:-:S10]  /*0730*/  IMAD.MOV.U32 R13, RZ, RZ, -0x80000 ;  /* 0xfff80000ff0d7424 */ /* 0x000fd400078e00ff */
[----:B------:R-:W-:Y:S05]  /*0740*/  @!P0 BRA `(.L_x_19) ;  /* 0x0000000000348947 */ /* 0x000fea0003800000 */
[----:B------:R-:W-:Y:S02]  /*0750*/  ISETP.NE.AND P0, PT, R21, 0x7ff00000, PT ;  /* 0x7ff000001500780c */ /* 0x000fe40003f05270 */
[----:B------:R-:W-:Y:S02]  /*0760*/  LOP3.LUT R13, R7, 0x80000000, R5, 0x48, !PT ;  /* 0x80000000070d7812 */ /* 0x000fe400078e4805 */
[----:B------:R-:W-:-:S13]  /*0770*/  ISETP.EQ.OR P0, PT, R20, RZ, !P0 ;  /* 0x000000ff1400720c */ /* 0x000fda0004702670 */
[----:B------:R-:W-:Y:S01]  /*0780*/  @P0 LOP3.LUT R2, R13, 0x7ff00000, RZ, 0xfc, !PT ;  /* 0x7ff000000d020812 */ /* 0x000fe200078efcff */
[----:B------:R-:W-:Y:S02]  /*0790*/  @!P0 IMAD.MOV.U32 R12, RZ, RZ, RZ ;  /* 0x000000ffff0c8224 */ /* 0x000fe400078e00ff */
[----:B------:R-:W-:Y:S02]  /*07a0*/  @P0 IMAD.MOV.U32 R12, RZ, RZ, RZ ;  /* 0x000000ffff0c0224 */ /* 0x000fe400078e00ff */
[----:B------:R-:W-:Y:S01]  /*07b0*/  @P0 IMAD.MOV.U32 R13, RZ, RZ, R2 ;  /* 0x000000ffff0d0224 */ /* 0x000fe200078e0002 */
[----:B------:R-:W-:Y:S06]  /*07c0*/  BRA `(.L_x_19) ;  /* 0x0000000000147947 */ /* 0x000fec0003800000 */
.L_x_21:
[----:B------:R-:W-:Y:S01]  /*07d0*/  LOP3.LUT R13, R5, 0x80000, RZ, 0xfc, !PT ;  /* 0x00080000050d7812 */ /* 0x000fe200078efcff */
[----:B------:R-:W-:Y:S01]  /*07e0*/  IMAD.MOV.U32 R12, RZ, RZ, R4 ;  /* 0x000000ffff0c7224 */ /* 0x000fe200078e0004 */
[----:B------:R-:W-:Y:S06]  /*07f0*/  BRA `(.L_x_19) ;  /* 0x0000000000087947 */ /* 0x000fec0003800000 */
.L_x_20:
[----:B------:R-:W-:Y:S01]  /*0800*/  LOP3.LUT R13, R7, 0x80000, RZ, 0xfc, !PT ;  /* 0x00080000070d7812 */ /* 0x000fe200078efcff */
[----:B------:R-:W-:-:S07]  /*0810*/  IMAD.MOV.U32 R12, RZ, RZ, R6 ;  /* 0x000000ffff0c7224 */ /* 0x000fce00078e0006 */
.L_x_19:
[----:B------:R-:W-:Y:S05]  /*0820*/  BSYNC.RECONVERGENT B1 ;  /* 0x0000000000017941 */ /* 0x000fea0003800200 */
.L_x_17:
[----:B------:R-:W-:Y:S02]  /*0830*/  IMAD.MOV.U32 R11, RZ, RZ, 0x0 ;  /* 0x00000000ff0b7424 */ /* 0x000fe400078e00ff */
[----:B------:R-:W-:Y:S02]  /*0840*/  IMAD.MOV.U32 R2, RZ, RZ, R12 ;  /* 0x000000ffff027224 */ /* 0x000fe400078e000c */
[----:B------:R-:W-:Y:S01]  /*0850*/  IMAD.MOV.U32 R3, RZ, RZ, R13 ;  /* 0x000000ffff037224 */ /* 0x000fe200078e000d */
[----:B------:R-:W-:Y:S06]  /*0860*/  RET.REL.NODEC R10 `(_Z17vectorSigmoid_kerPfS_i) ;  /* 0xfffffff40ae47950 */ /* 0x000fec0003c3ffff */
.L_x_22:
        /* <DEDUP_REMOVED lines=9> */
.L_x_31:


//--------------------- .text._Z20vectorAddThenScl_kerPfS_iff --------------------------
	.section	.text._Z20vectorAddThenScl_kerPfS_iff,"ax",@progbits
	.align	128
        .global         _Z20vectorAddThenScl_kerPfS_iff
        .type           _Z20vectorAddThenScl_kerPfS_iff,@function
        .size           _Z20vectorAddThenScl_kerPfS_iff,(.L_x_34 - _Z20vectorAddThenScl_kerPfS_iff)
        .other          _Z20vectorAddThenScl_kerPfS_iff,@"STO_CUDA_ENTRY STV_DEFAULT"
_Z20vectorAddThenScl_kerPfS_iff:
.text._Z20vectorAddThenScl_kerPfS_iff:
        /* <DEDUP_REMOVED lines=10> */
[----:B------:R-:W2:Y:S06]  /*00a0*/  LDCU UR6, c[0x0][0x394] ;  /* 0x00007280ff0677ac */ /* 0x000eac0008000800 */
[----:B------:R-:W3:Y:S01]  /*00b0*/  LDC.64 R4, c[0x0][0x388] ;  /* 0x0000e200ff047b82 */ /* 0x000ee20000000a00 */
[----:B------:R-:W4:Y:S01]  /*00c0*/  LDCU UR7, c[0x0][0x398] ;  /* 0x00007300ff0777ac */ /* 0x000f220008000800 */
[----:B0-----:R-:W-:-:S06]  /*00d0*/  IMAD.WIDE R2, R7, 0x4, R2 ;  /* 0x0000000407027825 */ /* 0x001fcc00078e0202 */
[----:B-1----:R-:W2:Y:S01]  /*00e0*/  LDG.E R2, desc[UR4][R2.64] ;  /* 0x0000000402027981 */ /* 0x002ea2000c1e1900 */
[----:B---3--:R-:W-:-:S04]  /*00f0*/  IMAD.WIDE R4, R7, 0x4, R4 ;  /* 0x0000000407047825 */ /* 0x008fc800078e0204 */
[----:B--2---:R-:W-:-:S04]  /*0100*/  FADD R0, R2, UR6 ;  /* 0x0000000602007e21 */ /* 0x004fc80008000000 */
[----:B----4-:R-:W-:-:S05]  /*0110*/  FMUL R7, R0, UR7 ;  /* 0x0000000700077c20 */ /* 0x010fca0008400000 */
[----:B------:R-:W-:Y:S01]  /*0120*/  STG.E desc[UR4][R4.64], R7 ;  /* 0x0000000704007986 */ /* 0x000fe2000c101904 */
[----:B------:R-:W-:Y:S05]  /*0130*/  EXIT ;  /* 0x000000000000794d */ /* 0x000fea0003800000 */
.L_x_23:
        /* <DEDUP_REMOVED lines=12> */
.L_x_34:


//--------------------- .text._Z15vectorPMult_kerPfS_S_i --------------------------
	.section	.text._Z15vectorPMult_kerPfS_S_i,"ax",@progbits
	.align	128
        .global         _Z15vectorPMult_kerPfS_S_i
        .type           _Z15vectorPMult_kerPfS_S_i,@function
        .size           _Z15vectorPMult_kerPfS_S_i,(.L_x_35 - _Z15vectorPMult_kerPfS_S_i)
        .other          _Z15vectorPMult_kerPfS_S_i,@"STO_CUDA_ENTRY STV_DEFAULT"
_Z15vectorPMult_kerPfS_S_i:
.text._Z15vectorPMult_kerPfS_S_i:
        /* <DEDUP_REMOVED lines=9> */
[----:B------:R-:W1:Y:S07]  /*0090*/  LDCU.64 UR4, c[0x0][0x358] ;  /* 0x00006b00ff0477ac */ /* 0x000e6e0008000a00 */
[----:B------:R-:W2:Y:S08]  /*00a0*/  LDC.64 R4, c[0x0][0x388] ;  /* 0x0000e200ff047b82 */ /* 0x000eb00000000a00 */
[----:B------:R-:W3:Y:S01]  /*00b0*/  LDC.64 R6, c[0x0][0x390] ;  /* 0x0000e400ff067b82 */ /* 0x000ee20000000a00 */
[----:B0-----:R-:W-:-:S06]  /*00c0*/  IMAD.WIDE R2, R9, 0x4, R2 ;  /* 0x0000000409027825 */ /* 0x001fcc00078e0202 */
[----:B-1----:R-:W4:Y:S01]  /*00d0*/  LDG.E R2, desc[UR4][R2.64] ;  /* 0x0000000402027981 */ /* 0x002f22000c1e1900 */
[----:B--2---:R-:W-:-:S06]  /*00e0*/  IMAD.WIDE R4, R9, 0x4, R4 ;  /* 0x0000000409047825 */ /* 0x004fcc00078e0204 */
[----:B------:R-:W4:Y:S01]  /*00f0*/  LDG.E R5, desc[UR4][R4.64] ;  /* 0x0000000404057981 */ /* 0x000f22000c1e1900 */
[----:B---3--:R-:W-:-:S04]  /*0100*/  IMAD.WIDE R6, R9, 0x4, R6 ;  /* 0x0000000409067825 */ /* 0x008fc800078e0206 */
[----:B----4-:R-:W-:-:S05]  /*0110*/  FMUL R9, R2, R5 ;  /* 0x0000000502097220 */ /* 0x010fca0000400000 */
[----:B------:R-:W-:Y:S01]  /*0120*/  STG.E desc[UR4][R6.64], R9 ;  /* 0x0000000906007986 */ /* 0x000fe2000c101904 */
[----:B------:R-:W-:Y:S05]  /*0130*/  EXIT ;  /* 0x000000000000794d */ /* 0x000fea0003800000 */
.L_x_24:
        /* <DEDUP_REMOVED lines=12> */
.L_x_35:


//--------------------- .text._Z13vectorSub_kerPfS_S_i --------------------------
	.section	.text._Z13vectorSub_kerPfS_S_i,"ax",@progbits
	.align	128
        .global         _Z13vectorSub_kerPfS_S_i
        .type           _Z13vectorSub_kerPfS_S_i,@function
        .size           _Z13vectorSub_kerPfS_S_i,(.L_x_36 - _Z13vectorSub_kerPfS_S_i)
        .other          _Z13vectorSub_kerPfS_S_i,@"STO_CUDA_ENTRY STV_DEFAULT"
_Z13vectorSub_kerPfS_S_i:
.text._Z13vectorSub_kerPfS_S_i:
        /* <DEDUP_REMOVED lines=17> */
[----:B----4-:R-:W-:-:S05]  /*0110*/  FADD R9, R2, -R5 ;  /* 0x8000000502097221 */ /* 0x010fca0000000000 */
[----:B------:R-:W-:Y:S01]  /*0120*/  STG.E desc[UR4][R6.64], R9 ;  /* 0x0000000906007986 */ /* 0x000fe2000c101904 */
[----:B------:R-:W-:Y:S05]  /*0130*/  EXIT ;  /* 0x000000000000794d */ /* 0x000fea0003800000 */
.L_x_25:
        /* <DEDUP_REMOVED lines=12> */
.L_x_36:


//--------------------- .text._Z13vectorAdd_kerPfS_S_i --------------------------
	.section	.text._Z13vectorAdd_kerPfS_S_i,"ax",@progbits
	.align	128
        .global         _Z13vectorAdd_kerPfS_S_i
        .type           _Z13vectorAdd_kerPfS_S_i,@function
        .size           _Z13vectorAdd_kerPfS_S_i,(.L_x_37 - _Z13vectorAdd_kerPfS_S_i)
        .other          _Z13vectorAdd_kerPfS_S_i,@"STO_CUDA_ENTRY STV_DEFAULT"
_Z13vectorAdd_kerPfS_S_i:
.text._Z13vectorAdd_kerPfS_S_i:
        /* <DEDUP_REMOVED lines=17> */
[----:B----4-:R-:W-:-:S05]  /*0110*/  FADD R9, R2, R5 ;  /* 0x0000000502097221 */ /* 0x010fca0000000000 */
[----:B------:R-:W-:Y:S01]  /*0120*/  STG.E desc[UR4][R6.64], R9 ;  /* 0x0000000906007986 */ /* 0x000fe2000c101904 */
[----:B------:R-:W-:Y:S05]  /*0130*/  EXIT ;  /* 0x000000000000794d */ /* 0x000fea0003800000 */
.L_x_26:
        /* <DEDUP_REMOVED lines=12> */
.L_x_37:


//--------------------- .text._Z19vectorScaleSelf_kerPfif --------------------------
	.section	.text._Z19vectorScaleSelf_kerPfif,"ax",@progbits
	.align	128
        .global         _Z19vectorScaleSelf_kerPfif
        .type           _Z19vectorScaleSelf_kerPfif,@function
        .size           _Z19vectorScaleSelf_kerPfif,(.L_x_38 - _Z19vectorScaleSelf_kerPfif)
        .other          _Z19vectorScaleSelf_kerPfif,@"STO_CUDA_ENTRY STV_DEFAULT"
_Z19vectorScaleSelf_kerPfif:
.text._Z19vectorScaleSelf_kerPfif:
        /* <DEDUP_REMOVED lines=10> */
[----:B------:R-:W2:Y:S01]  /*00a0*/  LDCU UR6, c[0x0][0x38c] ;  /* 0x00007180ff0677ac */ /* 0x000ea20008000800 */
[----:B0-----:R-:W-:-:S05]  /*00b0*/  IMAD.WIDE R2, R5, 0x4, R2 ;  /* 0x0000000405027825 */ /* 0x001fca00078e0202 */
[----:B-1----:R-:W2:Y:S02]  /*00c0*/  LDG.E R0, desc[UR4][R2.64] ;  /* 0x0000000402007981 */ /* 0x002ea4000c1e1900 */
[----:B--2---:R-:W-:-:S05]  /*00d0*/  FMUL R5, R0, UR6 ;  /* 0x0000000600057c20 */ /* 0x004fca0008400000 */
[----:B------:R-:W-:Y:S01]  /*00e0*/  STG.E desc[UR4][R2.64], R5 ;  /* 0x0000000502007986 */ /* 0x000fe2000c101904 */
[----:B------:R-:W-:Y:S05]  /*00f0*/  EXIT ;  /* 0x000000000000794d */ /* 0x000fea0003800000 */
.L_x_27:
        /* <DEDUP_REMOVED lines=16> */
.L_x_38:


//--------------------- .text._Z20vectorAddSclSelf_kerPfif --------------------------
	.section	.text._Z20vectorAddSclSelf_kerPfif,"ax",@progbits
	.align	128
        .global         _Z20vectorAddSclSelf_kerPfif
        .type           _Z20vectorAddSclSelf_kerPfif,@function
        .size           _Z20vectorAddSclSelf_kerPfif,(.L_x_39 - _Z20vectorAddSclSelf_kerPfif)
        .other          _Z20vectorAddSclSelf_kerPfif,@"STO_CUDA_ENTRY STV_DEFAULT"
_Z20vectorAddSclSelf_kerPfif:
.text._Z20vectorAddSclSelf_kerPfif:
        /* <DEDUP_REMOVED lines=13> */
[----:B--2---:R-:W-:-:S05]  /*00d0*/  FADD R5, R0, UR6 ;  /* 0x0000000600057e21 */ /* 0x004fca0008000000 */
[----:B------:R-:W-:Y:S01]  /*00e0*/  STG.E desc[UR4][R2.64], R5 ;  /* 0x0000000502007986 */ /* 0x000fe2000c101904 */
[----:B------:R-:W-:Y:S05]  /*00f0*/  EXIT ;  /* 0x000000000000794d */ /* 0x000fea0003800000 */
.L_x_28:
        /* <DEDUP_REMOVED lines=16> */
.L_x_39:


//--------------------- .text._Z13vectorSet_kerPfif --------------------------
	.section	.text._Z13vectorSet_kerPfif,"ax",@progbits
	.align	128
        .global         _Z13vectorSet_kerPfif
        .type           _Z13vectorSet_kerPfif,@function
        .size           _Z13vectorSet_kerPfif,(.L_x_40 - _Z13vectorSet_kerPfif)
        .other          _Z13vectorSet_kerPfif,@"STO_CUDA_ENTRY STV_DEFAULT"
_Z13vectorSet_kerPfif:
.text._Z13vectorSet_kerPfif:
        /* <DEDUP_REMOVED lines=10> */
[----:B------:R-:W1:Y:S01]  /*00a0*/  LDC R7, c[0x0][0x38c] ;  /* 0x0000e300ff077b82 */ /* 0x000e620000000800 */
[----:B0-----:R-:W-:-:S05]  /*00b0*/  IMAD.WIDE R2, R5, 0x4, R2 ;  /* 0x0000000405027825 */ /* 0x001fca00078e0202 */
[----:B-1----:R-:W-:Y:S01]  /*00c0*/  STG.E desc[UR4][R2.64], R7 ;  /* 0x0000000702007986 */ /* 0x002fe2000c101904 */
[----:B------:R-:W-:Y:S05]  /*00d0*/  EXIT ;  /* 0x000000000000794d */ /* 0x000fea0003800000 */
.L_x_29:
        /* <DEDUP_REMOVED lines=10> */
.L_x_40:


//--------------------- .nv.shared.reserved.0     --------------------------
	.section	.nv.shared.reserved.0,"aw",@nobits
	.weak		__nv_reservedSMEM_offset_0_alias
	.size		__nv_reservedSMEM_offset_0_alias, 0, 64
	.other		__nv_reservedSMEM_offset_0_alias,@"STO_CUDA_RESERVED_SHARED STV_DEFAULT"
__nv_reservedSMEM_offset_0_alias:
	.zero		0
	.zero		64


//--------------------- .nv.constant0._Z22vectorSigmoidDeriv_kerPfS_i --------------------------
	.section	.nv.constant0._Z22vectorSigmoidDeriv_kerPfS_i,"a",@progbits
	.sectionflags	@""
	.align	4
.nv.constant0._Z22vectorSigmoidDeriv_kerPfS_i:
	.zero		916


//--------------------- .nv.constant0._Z17vectorSigmoid_kerPfS_i --------------------------
	.section	.nv.constant0._Z17vectorSigmoid_kerPfS_i,"a",@progbits
	.sectionflags	@""
	.align	4
.nv.constant0._Z17vectorSigmoid_kerPfS_i:
	.zero		916


//--------------------- .nv.constant0._Z20vectorAddThenScl_kerPfS_iff --------------------------
	.section	.nv.constant0._Z20vectorAddThenScl_kerPfS_iff,"a",@progbits
	.sectionflags	@""
	.align	4
.nv.constant0._Z20vectorAddThenScl_kerPfS_iff:
	.zero		924


//--------------------- .nv.constant0._Z15vectorPMult_kerPfS_S_i --------------------------
	.section	.nv.constant0._Z15vectorPMult_kerPfS_S_i,"a",@progbits
	.sectionflags	@""
	.align	4
.nv.constant0._Z15vectorPMult_kerPfS_S_i:
	.zero		924


//--------------------- .nv.constant0._Z13vectorSub_kerPfS_S_i --------------------------
	.section	.nv.constant0._Z13vectorSub_kerPfS_S_i,"a",@progbits
	.sectionflags	@""
	.align	4
.nv.constant0._Z13vectorSub_kerPfS_S_i:
	.zero		924


//--------------------- .nv.constant0._Z13vectorAdd_kerPfS_S_i --------------------------
	.section	.nv.constant0._Z13vectorAdd_kerPfS_S_i,"a",@progbits
	.sectionflags	@""
	.align	4
.nv.constant0._Z13vectorAdd_kerPfS_S_i:
	.zero		924


//--------------------- .nv.constant0._Z19vectorScaleSelf_kerPfif --------------------------
	.section	.nv.constant0._Z19vectorScaleSelf_kerPfif,"a",@progbits
	.sectionflags	@""
	.align	4
.nv.constant0._Z19vectorScaleSelf_kerPfif:
	.zero		912


//--------------------- .nv.constant0._Z20vectorAddSclSelf_kerPfif --------------------------
	.section	.nv.constant0._Z20vectorAddSclSelf_kerPfif,"a",@progbits
	.sectionflags	@""
	.align	4
.nv.constant0._Z20vectorAddSclSelf_kerPfif:
	.zero		912


//--------------------- .nv.constant0._Z13vectorSet_kerPfif --------------------------
	.section	.nv.constant0._Z13vectorSet_kerPfif,"a",@progbits
	.sectionflags	@""
	.align	4
.nv.constant0._Z13vectorSet_kerPfif:
	.zero		912


//--------------------- SYMBOLS --------------------------

	.type		.nv.reservedSmem.offset0,@object
	.size		.nv.reservedSmem.offset0,0x4
